//
// Generated by NVIDIA NVVM Compiler
//
// Compiler Build ID: CL-36424714
// Cuda compilation tools, release 13.0, V13.0.88
// Based on NVVM 20.0.0
//

.version 9.0
.target sm_100
.address_size 64

	// .globl	_Z7gpu_rk4PfS_S_S_S_if

.visible .entry _Z7gpu_rk4PfS_S_S_S_if(
	.param .u64 .ptr .align 1 _Z7gpu_rk4PfS_S_S_S_if_param_0,
	.param .u64 .ptr .align 1 _Z7gpu_rk4PfS_S_S_S_if_param_1,
	.param .u64 .ptr .align 1 _Z7gpu_rk4PfS_S_S_S_if_param_2,
	.param .u64 .ptr .align 1 _Z7gpu_rk4PfS_S_S_S_if_param_3,
	.param .u64 .ptr .align 1 _Z7gpu_rk4PfS_S_S_S_if_param_4,
	.param .u32 _Z7gpu_rk4PfS_S_S_S_if_param_5,
	.param .f32 _Z7gpu_rk4PfS_S_S_S_if_param_6
)
{
	.reg .pred 	%p<18>;
	.reg .b32 	%r<22>;
	.reg .b32 	%f<53>;
	.reg .b64 	%rd<31>;
	.reg .b64 	%fd<28>;

	ld.param.u64 	%rd5, [_Z7gpu_rk4PfS_S_S_S_if_param_0];
	ld.param.u64 	%rd6, [_Z7gpu_rk4PfS_S_S_S_if_param_1];
	ld.param.u64 	%rd7, [_Z7gpu_rk4PfS_S_S_S_if_param_2];
	ld.param.u64 	%rd8, [_Z7gpu_rk4PfS_S_S_S_if_param_3];
	ld.param.u64 	%rd9, [_Z7gpu_rk4PfS_S_S_S_if_param_4];
	ld.param.u32 	%r10, [_Z7gpu_rk4PfS_S_S_S_if_param_5];
	ld.param.f32 	%f19, [_Z7gpu_rk4PfS_S_S_S_if_param_6];
	cvta.to.global.u64 	%rd1, %rd9;
	cvta.to.global.u64 	%rd2, %rd8;
	mov.u32 	%r11, %tid.x;
	mov.u32 	%r12, %ctaid.x;
	mov.u32 	%r13, %ntid.x;
	mad.lo.s32 	%r1, %r12, %r13, %r11;
	setp.ge.s32 	%p1, %r1, %r10;
	@%p1 bra 	$L__BB0_18;
	cvta.to.global.u64 	%rd10, %rd5;
	cvta.to.global.u64 	%rd11, %rd6;
	cvta.to.global.u64 	%rd12, %rd7;
	mul.wide.s32 	%rd13, %r1, 4;
	add.s64 	%rd3, %rd10, %rd13;
	ld.global.f32 	%f1, [%rd3];
	add.s64 	%rd4, %rd11, %rd13;
	ld.global.f32 	%f2, [%rd4];
	add.s64 	%rd14, %rd12, %rd13;
	ld.global.f32 	%f3, [%rd14];
	mov.b32 	%r18, 0;
$L__BB0_2:
	mov.u32 	%r2, %r18;
	mul.wide.u32 	%rd15, %r2, 4;
	add.s64 	%rd16, %rd2, %rd15;
	ld.global.f32 	%f20, [%rd16];
	setp.gt.f32 	%p2, %f1, %f20;
	setp.lt.s32 	%p3, %r2, %r10;
	and.pred  	%p4, %p3, %p2;
	add.s32 	%r18, %r2, 1;
	@%p4 bra 	$L__BB0_2;
	setp.eq.s32 	%p5, %r2, 0;
	mov.f32 	%f49, 0f00000000;
	@%p5 bra 	$L__BB0_5;
	add.s64 	%rd18, %rd1, %rd15;
	ld.global.f32 	%f49, [%rd18+-4];
$L__BB0_5:
	mul.f32 	%f22, %f1, %f1;
	mul.f32 	%f23, %f1, %f22;
	div.rn.f32 	%f24, %f3, %f23;
	div.rn.f32 	%f25, %f49, %f22;
	sub.f32 	%f26, %f24, %f25;
	cvt.f64.f32 	%fd1, %f1;
	cvt.f64.f32 	%fd2, %f19;
	mul.f64 	%fd3, %fd2, 0d3FE0000000000000;
	cvt.f64.f32 	%fd4, %f2;
	fma.rn.f64 	%fd8, %fd3, %fd4, %fd1;
	cvt.rn.f32.f64 	%f6, %fd8;
	cvt.f64.f32 	%fd5, %f26;
	fma.rn.f64 	%fd9, %fd3, %fd5, %fd4;
	cvt.rn.f32.f64 	%f7, %fd9;
	mov.b32 	%r19, 0;
$L__BB0_6:
	mov.u32 	%r4, %r19;
	mul.wide.u32 	%rd19, %r4, 4;
	add.s64 	%rd20, %rd2, %rd19;
	ld.global.f32 	%f27, [%rd20];
	setp.lt.f32 	%p6, %f27, %f6;
	setp.lt.s32 	%p7, %r4, %r10;
	and.pred  	%p8, %p7, %p6;
	add.s32 	%r19, %r4, 1;
	@%p8 bra 	$L__BB0_6;
	setp.eq.s32 	%p9, %r4, 0;
	mov.f32 	%f50, 0f00000000;
	@%p9 bra 	$L__BB0_9;
	add.s64 	%rd22, %rd1, %rd19;
	ld.global.f32 	%f50, [%rd22+-4];
$L__BB0_9:
	mul.f32 	%f29, %f6, %f6;
	mul.f32 	%f30, %f29, %f6;
	div.rn.f32 	%f31, %f3, %f30;
	div.rn.f32 	%f32, %f50, %f29;
	sub.f32 	%f33, %f31, %f32;
	cvt.f64.f32 	%fd6, %f7;
	fma.rn.f64 	%fd10, %fd3, %fd6, %fd1;
	cvt.rn.f32.f64 	%f10, %fd10;
	cvt.f64.f32 	%fd7, %f33;
	fma.rn.f64 	%fd11, %fd3, %fd7, %fd4;
	cvt.rn.f32.f64 	%f11, %fd11;
	mov.b32 	%r20, 0;
$L__BB0_10:
	mov.u32 	%r6, %r20;
	mul.wide.u32 	%rd23, %r6, 4;
	add.s64 	%rd24, %rd2, %rd23;
	ld.global.f32 	%f34, [%rd24];
	setp.lt.f32 	%p10, %f34, %f10;
	setp.lt.s32 	%p11, %r6, %r10;
	and.pred  	%p12, %p11, %p10;
	add.s32 	%r20, %r6, 1;
	@%p12 bra 	$L__BB0_10;
	setp.eq.s32 	%p13, %r6, 0;
	mov.f32 	%f51, 0f00000000;
	@%p13 bra 	$L__BB0_13;
	mul.wide.u32 	%rd25, %r6, 4;
	add.s64 	%rd26, %rd1, %rd25;
	ld.global.f32 	%f51, [%rd26+-4];
$L__BB0_13:
	mul.f32 	%f36, %f10, %f10;
	mul.f32 	%f37, %f36, %f10;
	div.rn.f32 	%f38, %f3, %f37;
	div.rn.f32 	%f39, %f51, %f36;
	sub.f32 	%f14, %f38, %f39;
	fma.rn.f32 	%f15, %f19, %f11, %f1;
	fma.rn.f32 	%f16, %f19, %f14, %f2;
	mov.b32 	%r21, 0;
$L__BB0_14:
	mov.u32 	%r8, %r21;
	mul.wide.u32 	%rd27, %r8, 4;
	add.s64 	%rd28, %rd2, %rd27;
	ld.global.f32 	%f40, [%rd28];
	setp.gt.f32 	%p14, %f15, %f40;
	setp.lt.s32 	%p15, %r8, %r10;
	and.pred  	%p16, %p15, %p14;
	add.s32 	%r21, %r8, 1;
	@%p16 bra 	$L__BB0_14;
	setp.eq.s32 	%p17, %r8, 0;
	mov.f32 	%f52, 0f00000000;
	@%p17 bra 	$L__BB0_17;
	add.s64 	%rd30, %rd1, %rd27;
	ld.global.f32 	%f52, [%rd30+-4];
$L__BB0_17:
	mul.f32 	%f42, %f15, %f15;
	mul.f32 	%f43, %f15, %f42;
	div.rn.f32 	%f44, %f3, %f43;
	div.rn.f32 	%f45, %f52, %f42;
	sub.f32 	%f46, %f44, %f45;
	fma.rn.f64 	%fd12, %fd6, 0d4000000000000000, %fd4;
	cvt.f64.f32 	%fd13, %f11;
	fma.rn.f64 	%fd14, %fd13, 0d4000000000000000, %fd12;
	cvt.f64.f32 	%fd15, %f16;
	add.f64 	%fd16, %fd14, %fd15;
	mul.f64 	%fd17, %fd16, %fd2;
	div.rn.f64 	%fd18, %fd17, 0d4018000000000000;
	add.f64 	%fd19, %fd18, %fd1;
	cvt.rn.f32.f64 	%f47, %fd19;
	st.global.f32 	[%rd3], %f47;
	fma.rn.f64 	%fd20, %fd7, 0d4000000000000000, %fd5;
	cvt.f64.f32 	%fd21, %f14;
	fma.rn.f64 	%fd22, %fd21, 0d4000000000000000, %fd20;
	cvt.f64.f32 	%fd23, %f46;
	add.f64 	%fd24, %fd22, %fd23;
	mul.f64 	%fd25, %fd24, %fd2;
	div.rn.f64 	%fd26, %fd25, 0d4018000000000000;
	add.f64 	%fd27, %fd26, %fd4;
	cvt.rn.f32.f64 	%f48, %fd27;
	st.global.f32 	[%rd4], %f48;
$L__BB0_18:
	ret;

}


// ===== COMPILED SASS (sm_100) =====

	.target	sm_100

	.elftype	@"ET_EXEC"


//--------------------- .note.nv.tkinfo           --------------------------
	.section	.note.nv.tkinfo,"",@"SHT_NOTE"
	.sectionflags	@"SHF_NOTE_NV_TKINFO"
	.tkinfo
        /*0018*/ 	.word	0x00000002
        /*0030*/ 	.string	""
        /*0030*/ 	.string	"ptxas"
        /*0030*/ 	.string	"Cuda compilation tools, release 13.0, V13.0.88"
        /*0030*/ 	.string	"Build cuda_13.0.r13.0/compiler.36424714_0"
        /*0030*/ 	.string	"-arch sm_100 -m 64 "



//--------------------- .note.nv.cuinfo           --------------------------
	.section	.note.nv.cuinfo,"",@"SHT_NOTE"
	.sectionflags	@"SHF_NOTE_NV_CUINFO"
        /*0018*/ 	.short	0x0002
        /*001a*/ 	.short	0x0064
        /*001c*/ 	.short	0x0082
	.zero		2


//--------------------- .nv.info                  --------------------------
	.section	.nv.info,"",@"SHT_CUDA_INFO"
	.align	4


	//----- nvinfo : EIATTR_REGCOUNT
	.align		4
        /*0000*/ 	.byte	0x04, 0x2f
        /*0002*/ 	.short	(.L_1 - .L_0)
	.align		4
.L_0:
        /*0004*/ 	.word	index@(_Z7gpu_rk4PfS_S_S_S_if)
        /*0008*/ 	.word	0x00000026


	//----- nvinfo : EIATTR_FRAME_SIZE
	.align		4
.L_1:
        /*000c*/ 	.byte	0x04, 0x11
        /*000e*/ 	.short	(.L_3 - .L_2)
	.align		4
.L_2:
        /*0010*/ 	.word	index@($__internal_1_$__cuda_sm3x_div_rn_noftz_f32_slowpath)
        /*0014*/ 	.word	0x00000000


	//----- nvinfo : EIATTR_FRAME_SIZE
	.align		4
.L_3:
        /*0018*/ 	.byte	0x04, 0x11
        /*001a*/ 	.short	(.L_5 - .L_4)
	.align		4
.L_4:
        /*001c*/ 	.word	index@($__internal_0_$__cuda_sm20_div_rn_f64_full)
        /*0020*/ 	.word	0x00000000


	//----- nvinfo : EIATTR_FRAME_SIZE
	.align		4
.L_5:
        /*0024*/ 	.byte	0x04, 0x11
        /*0026*/ 	.short	(.L_7 - .L_6)
	.align		4
.L_6:
        /*0028*/ 	.word	index@(_Z7gpu_rk4PfS_S_S_S_if)
        /*002c*/ 	.word	0x00000000


	//----- nvinfo : EIATTR_MIN_STACK_SIZE
	.align		4
.L_7:
        /*0030*/ 	.byte	0x04, 0x12
        /*0032*/ 	.short	(.L_9 - .L_8)
	.align		4
.L_8:
        /*0034*/ 	.word	index@(_Z7gpu_rk4PfS_S_S_S_if)
        /*0038*/ 	.word	0x00000000
.L_9:


//--------------------- .nv.compat                --------------------------
	.section	.nv.compat,"",@"SHT_CUDA_COMPAT_INFO"
	.align	4
        /*0000*/ 	.byte	0x02, 0x09, 0x00, 0x00, 0x02, 0x02, 0x01, 0x00, 0x02, 0x05, 0x05, 0x00, 0x03, 0x07, 0x01, 0x01
        /*0010*/ 	.byte	0x02, 0x03, 0x00, 0x00, 0x02, 0x06, 0x01, 0x00, 0x04, 0x0b, 0x08, 0x00, 0x01, 0x00, 0x00, 0x00
        /*0020*/ 	.byte	0x00, 0x00, 0x00, 0x00


//--------------------- .nv.info._Z7gpu_rk4PfS_S_S_S_if --------------------------
	.section	.nv.info._Z7gpu_rk4PfS_S_S_S_if,"",@"SHT_CUDA_INFO"
	.sectionflags	@""
	.align	4


	//----- nvinfo : EIATTR_CUDA_API_VERSION
	.align		4
        /*0000*/ 	.byte	0x04, 0x37
        /*0002*/ 	.short	(.L_11 - .L_10)
.L_10:
        /*0004*/ 	.word	0x00000082


	//----- nvinfo : EIATTR_KPARAM_INFO
	.align		4
.L_11:
        /*0008*/ 	.byte	0x04, 0x17
        /*000a*/ 	.short	(.L_13 - .L_12)
.L_12:
        /*000c*/ 	.word	0x00000000
        /*0010*/ 	.short	0x0006
        /*0012*/ 	.short	0x002c
        /*0014*/ 	.byte	0x00, 0xf0, 0x11, 0x00


	//----- nvinfo : EIATTR_KPARAM_INFO
	.align		4
.L_13:
        /*0018*/ 	.byte	0x04, 0x17
        /*001a*/ 	.short	(.L_15 - .L_14)
.L_14:
        /*001c*/ 	.word	0x00000000
        /*0020*/ 	.short	0x0005
        /*0022*/ 	.short	0x0028
        /*0024*/ 	.byte	0x00, 0xf0, 0x11, 0x00


	//----- nvinfo : EIATTR_KPARAM_INFO
	.align		4
.L_15:
        /*0028*/ 	.byte	0x04, 0x17
        /*002a*/ 	.short	(.L_17 - .L_16)
.L_16:
        /*002c*/ 	.word	0x00000000
        /*0030*/ 	.short	0x0004
        /*0032*/ 	.short	0x0020
        /*0034*/ 	.byte	0x00, 0xf5, 0x21, 0x00


	//----- nvinfo : EIATTR_KPARAM_INFO
	.align		4
.L_17:
        /*0038*/ 	.byte	0x04, 0x17
        /*003a*/ 	.short	(.L_19 - .L_18)
.L_18:
        /*003c*/ 	.word	0x00000000
        /*0040*/ 	.short	0x0003
        /*0042*/ 	.short	0x0018
        /*0044*/ 	.byte	0x00, 0xf5, 0x21, 0x00


	//----- nvinfo : EIATTR_KPARAM_INFO
	.align		4
.L_19:
        /*0048*/ 	.byte	0x04, 0x17
        /*004a*/ 	.short	(.L_21 - .L_20)
.L_20:
        /*004c*/ 	.word	0x00000000
        /*0050*/ 	.short	0x0002
        /*0052*/ 	.short	0x0010
        /*0054*/ 	.byte	0x00, 0xf5, 0x21, 0x00


	//----- nvinfo : EIATTR_KPARAM_INFO
	.align		4
.L_21:
        /*0058*/ 	.byte	0x04, 0x17
        /*005a*/ 	.short	(.L_23 - .L_22)
.L_22:
        /*005c*/ 	.word	0x00000000
        /*0060*/ 	.short	0x0001
        /*0062*/ 	.short	0x0008
        /*0064*/ 	.byte	0x00, 0xf5, 0x21, 0x00


	//----- nvinfo : EIATTR_KPARAM_INFO
	.align		4
.L_23:
        /*0068*/ 	.byte	0x04, 0x17
        /*006a*/ 	.short	(.L_25 - .L_24)
.L_24:
        /*006c*/ 	.word	0x00000000
        /*0070*/ 	.short	0x0000
        /*0072*/ 	.short	0x0000
        /*0074*/ 	.byte	0x00, 0xf5, 0x21, 0x00


	//----- nvinfo : EIATTR_SPARSE_MMA_MASK
	.align		4
.L_25:
        /*0078*/ 	.byte	0x03, 0x50
        /*007a*/ 	.short	0x0000


	//----- nvinfo : EIATTR_MAXREG_COUNT
	.align		4
        /*007c*/ 	.byte	0x03, 0x1b
        /*007e*/ 	.short	0x00ff


	//----- nvinfo : EIATTR_MERCURY_ISA_VERSION
	.align		4
        /*0080*/ 	.byte	0x03, 0x5f
        /*0082*/ 	.short	0x0101


	//----- nvinfo : EIATTR_VRC_CTA_INIT_COUNT
	.align		4
        /*0084*/ 	.byte	0x02, 0x4a
	.zero		1
	.zero		1


	//----- nvinfo : EIATTR_EXIT_INSTR_OFFSETS
	.align		4
        /*0088*/ 	.byte	0x04, 0x1c
        /*008a*/ 	.short	(.L_27 - .L_26)


	//   ....[0]....
.L_26:
        /*008c*/ 	.word	0x00000070


	//   ....[1]....
        /*0090*/ 	.word	0x000012a0


	//----- nvinfo : EIATTR_CRS_STACK_SIZE
	.align		4
.L_27:
        /*0094*/ 	.byte	0x04, 0x1e
        /*0096*/ 	.short	(.L_29 - .L_28)
.L_28:
        /*0098*/ 	.word	0x00000000


	//----- nvinfo : EIATTR_CBANK_PARAM_SIZE
	.align		4
.L_29:
        /*009c*/ 	.byte	0x03, 0x19
        /*009e*/ 	.short	0x0030


	//----- nvinfo : EIATTR_PARAM_CBANK
	.align		4
        /*00a0*/ 	.byte	0x04, 0x0a
        /*00a2*/ 	.short	(.L_31 - .L_30)
	.align		4
.L_30:
        /*00a4*/ 	.word	index@(.nv.constant0._Z7gpu_rk4PfS_S_S_S_if)
        /*00a8*/ 	.short	0x0380
        /*00aa*/ 	.short	0x0030


	//----- nvinfo : EIATTR_SW_WAR
	.align		4
.L_31:
        /*00ac*/ 	.byte	0x04, 0x36
        /*00ae*/ 	.short	(.L_33 - .L_32)
.L_32:
        /*00b0*/ 	.word	0x00000008
.L_33:


//--------------------- .nv.callgraph             --------------------------
	.section	.nv.callgraph,"",@"SHT_CUDA_CALLGRAPH"
	.align	4
	.sectionentsize	8
	.align		4
        /*0000*/ 	.word	0x00000000
	.align		4
        /*0004*/ 	.word	0xffffffff
	.align		4
        /*0008*/ 	.word	0x00000000
	.align		4
        /*000c*/ 	.word	0xfffffffe
	.align		4
        /*0010*/ 	.word	0x00000000
	.align		4
        /*0014*/ 	.word	0xfffffffd
	.align		4
        /*0018*/ 	.word	0x00000000
	.align		4
        /*001c*/ 	.word	0xfffffffc


//--------------------- .text._Z7gpu_rk4PfS_S_S_S_if --------------------------
	.section	.text._Z7gpu_rk4PfS_S_S_S_if,"ax",@progbits
	.align	128
        .global         _Z7gpu_rk4PfS_S_S_S_if
        .type           _Z7gpu_rk4PfS_S_S_S_if,@function
        .size           _Z7gpu_rk4PfS_S_S_S_if,(.L_x_46 - _Z7gpu_rk4PfS_S_S_S_if)
        .other          _Z7gpu_rk4PfS_S_S_S_if,@"STO_CUDA_ENTRY STV_DEFAULT"
_Z7gpu_rk4PfS_S_S_S_if:
.text._Z7gpu_rk4PfS_S_S_S_if:
[----:B------:R-:W-:Y:S01]  /*0000*/  LDC R1, c[0x0][0x37c] ;  /* 0x0000df00ff017b82 */ /* 0x000fe20000000800 */
[----:B------:R-:W0:Y:S07]  /*0010*/  S2R R5, SR_TID.X ;  /* 0x0000000000057919 */ /* 0x000e2e0000002100 */
[----:B------:R-:W0:Y:S01]  /*0020*/  S2UR UR4, SR_CTAID.X ;  /* 0x00000000000479c3 */ /* 0x000e220000002500 */
[----:B------:R-:W1:Y:S07]  /*0030*/  LDCU UR5, c[0x0][0x3a8] ;  /* 0x00007500ff0577ac */ /* 0x000e6e0008000800 */
[----:B------:R-:W0:Y:S02]  /*0040*/  LDC R0, c[0x0][0x360] ;  /* 0x0000d800ff007b82 */ /* 0x000e240000000800 */
[----:B0-----:R-:W-:-:S05]  /*0050*/  IMAD R5, R0, UR4, R5 ;  /* 0x0000000400057c24 */ /* 0x001fca000f8e0205 */
[----:B-1----:R-:W-:-:S13]  /*0060*/  ISETP.GE.AND P0, PT, R5, UR5, PT ;  /* 0x0000000505007c0c */ /* 0x002fda000bf06270 */
[----:B------:R-:W-:Y:S05]  /*0070*/  @P0 EXIT ;  /* 0x000000000000094d */ /* 0x000fea0003800000 */
[----:B------:R-:W0:Y:S01]  /*0080*/  LDC.64 R2, c[0x0][0x390] ;  /* 0x0000e400ff027b82 */ /* 0x000e220000000a00 */
[----:B------:R-:W1:Y:S07]  /*0090*/  LDCU.64 UR6, c[0x0][0x358] ;  /* 0x00006b00ff0677ac */ /* 0x000e6e0008000a00 */
[----:B------:R-:W2:Y:S08]  /*00a0*/  LDC.64 R24, c[0x0][0x380] ;  /* 0x0000e000ff187b82 */ /* 0x000eb00000000a00 */
[----:B------:R-:W3:Y:S01]  /*00b0*/  LDC.64 R22, c[0x0][0x388] ;  /* 0x0000e200ff167b82 */ /* 0x000ee20000000a00 */
[----:B0-----:R-:W-:-:S05]  /*00c0*/  IMAD.WIDE R2, R5, 0x4, R2 ;  /* 0x0000000405027825 */ /* 0x001fca00078e0202 */
[----:B-1----:R0:W5:Y:S01]  /*00d0*/  LDG.E R0, desc[UR6][R2.64] ;  /* 0x0000000602007981 */ /* 0x002162000c1e1900 */
[----:B--2---:R-:W-:-:S05]  /*00e0*/  IMAD.WIDE R24, R5, 0x4, R24 ;  /* 0x0000000405187825 */ /* 0x004fca00078e0218 */
[----:B------:R0:W5:Y:S01]  /*00f0*/  LDG.E R9, desc[UR6][R24.64] ;  /* 0x0000000618097981 */ /* 0x000162000c1e1900 */
[----:B---3--:R-:W-:Y:S02]  /*0100*/  IMAD.WIDE R22, R5, 0x4, R22 ;  /* 0x0000000405167825 */ /* 0x008fe400078e0216 */
[----:B------:R-:W1:Y:S03]  /*0110*/  LDC.64 R4, c[0x0][0x398] ;  /* 0x0000e600ff047b82 */ /* 0x000e660000000a00 */
[----:B------:R0:W5:Y:S01]  /*0120*/  LDG.E R8, desc[UR6][R22.64] ;  /* 0x0000000616087981 */ /* 0x000162000c1e1900 */
[----:B------:R-:W-:Y:S01]  /*0130*/  BSSY.RECONVERGENT B0, `(.L_x_0) ;  /* 0x0000009000007945 */ /* 0x000fe20003800200 */
[----:B------:R-:W-:-:S07]  /*0140*/  IMAD.MOV.U32 R7, RZ, RZ, RZ ;  /* 0x000000ffff077224 */ /* 0x000fce00078e00ff */
.L_x_1:
[----:B01----:R-:W-:-:S06]  /*0150*/  IMAD.WIDE.U32 R2, R7, 0x4, R4 ;  /* 0x0000000407027825 */ /* 0x003fcc00078e0004 */
[----:B------:R-:W2:Y:S01]  /*0160*/  LDG.E R2, desc[UR6][R2.64] ;  /* 0x0000000602027981 */ /* 0x000ea2000c1e1900 */
[C---:B------:R-:W-:Y:S01]  /*0170*/  ISETP.LT.AND P1, PT, R7.reuse, UR5, PT ;  /* 0x0000000507007c0c */ /* 0x040fe2000bf21270 */
[----:B------:R-:W-:Y:S01]  /*0180*/  IMAD.MOV.U32 R13, RZ, RZ, R7 ;  /* 0x000000ffff0d7224 */ /* 0x000fe200078e0007 */
[----:B------:R-:W-:Y:S02]  /*0190*/  IADD3 R7, PT, PT, R7, 0x1, RZ ;  /* 0x0000000107077810 */ /* 0x000fe40007ffe0ff */
[----:B--2--5:R-:W-:-:S13]  /*01a0*/  FSETP.GT.AND P0, PT, R9, R2, PT ;  /* 0x000000020900720b */ /* 0x024fda0003f04000 */
[----:B------:R-:W-:Y:S05]  /*01b0*/  @P0 BRA P1, `(.L_x_1) ;  /* 0xfffffffc00e40947 */ /* 0x000fea000083ffff */
[----:B------:R-:W-:Y:S05]  /*01c0*/  BSYNC.RECONVERGENT B0 ;  /* 0x0000000000007941 */ /* 0x000fea0003800200 */
.L_x_0:
[----:B------:R-:W-:Y:S01]  /*01d0*/  ISETP.NE.AND P0, PT, R13, RZ, PT ;  /* 0x000000ff0d00720c */ /* 0x000fe20003f05270 */
[----:B------:R-:W-:-:S12]  /*01e0*/  IMAD.MOV.U32 R11, RZ, RZ, RZ ;  /* 0x000000ffff0b7224 */ /* 0x000fd800078e00ff */
[----:B------:R-:W0:Y:S01]  /*01f0*/  @P0 LDC.64 R2, c[0x0][0x3a0] ;  /* 0x0000e800ff020b82 */ /* 0x000e220000000a00 */
[----:B------:R-:W-:Y:S01]  /*0200*/  FMUL R10, R9, R9 ;  /* 0x00000009090a7220 */ /* 0x000fe20000400000 */
[----:B0-----:R-:W-:-:S05]  /*0210*/  @P0 IMAD.WIDE.U32 R2, R13, 0x4, R2 ;  /* 0x000000040d020825 */ /* 0x001fca00078e0002 */
[----:B------:R0:W5:Y:S01]  /*0220*/  @P0 LDG.E R11, desc[UR6][R2.64+-0x4] ;  /* 0xfffffc06020b0981 */ /* 0x000162000c1e1900 */
[----:B------:R-:W-:Y:S01]  /*0230*/  BSSY.RECONVERGENT B0, `(.L_x_2) ;  /* 0x000000e000007945 */ /* 0x000fe20003800200 */
[----:B0-----:R-:W-:-:S04]  /*0240*/  FMUL R3, R9, R10 ;  /* 0x0000000a09037220 */ /* 0x001fc80000400000 */
[----:B------:R-:W0:Y:S08]  /*0250*/  MUFU.RCP R4, R3 ;  /* 0x0000000300047308 */ /* 0x000e300000001000 */
[----:B------:R-:W1:Y:S01]  /*0260*/  FCHK P0, R0, R3 ;  /* 0x0000000300007302 */ /* 0x000e620000000000 */
[----:B0-----:R-:W-:-:S04]  /*0270*/  FFMA R5, -R3, R4, 1 ;  /* 0x3f80000003057423 */ /* 0x001fc80000000104 */
[----:B------:R-:W-:-:S04]  /*0280*/  FFMA R5, R4, R5, R4 ;  /* 0x0000000504057223 */ /* 0x000fc80000000004 */
[----:B------:R-:W-:-:S04]  /*0290*/  FFMA R4, R0, R5, RZ ;  /* 0x0000000500047223 */ /* 0x000fc800000000ff */
[----:B------:R-:W-:-:S04]  /*02a0*/  FFMA R6, -R3, R4, R0 ;  /* 0x0000000403067223 */ /* 0x000fc80000000100 */
[----:B------:R-:W-:Y:S01]  /*02b0*/  FFMA R4, R5, R6, R4 ;  /* 0x0000000605047223 */ /* 0x000fe20000000004 */
[----:B-1----:R-:W-:Y:S06]  /*02c0*/  @!P0 BRA `(.L_x_3) ;  /* 0x0000000000108947 */ /* 0x002fec0003800000 */
[----:B------:R-:W-:Y:S01]  /*02d0*/  IMAD.MOV.U32 R2, RZ, RZ, R0 ;  /* 0x000000ffff027224 */ /* 0x000fe200078e0000 */
[----:B------:R-:W-:-:S07]  /*02e0*/  MOV R6, 0x300 ;  /* 0x0000030000067802 */ /* 0x000fce0000000f00 */
[----:B-----5:R-:W-:Y:S05]  /*02f0*/  CALL.REL.NOINC `($__internal_1_$__cuda_sm3x_div_rn_noftz_f32_slowpath) ;  /* 0x00000014005c7944 */ /* 0x020fea0003c00000 */
[----:B------:R-:W-:-:S07]  /*0300*/  MOV R4, R2 ;  /* 0x0000000200047202 */ /* 0x000fce0000000f00 */
.L_x_3:
[----:B------:R-:W-:Y:S05]  /*0310*/  BSYNC.RECONVERGENT B0 ;  /* 0x0000000000007941 */ /* 0x000fea0003800200 */
.L_x_2:
[----:B------:R-:W0:Y:S01]  /*0320*/  MUFU.RCP R3, R10 ;  /* 0x0000000a00037308 */ /* 0x000e220000001000 */
[----:B------:R-:W-:Y:S07]  /*0330*/  BSSY.RECONVERGENT B0, `(.L_x_4) ;  /* 0x000000c000007945 */ /* 0x000fee0003800200 */
[----:B-----5:R-:W1:Y:S01]  /*0340*/  FCHK P0, R11, R10 ;  /* 0x0000000a0b007302 */ /* 0x020e620000000000 */
[----:B0-----:R-:W-:-:S04]  /*0350*/  FFMA R2, -R10, R3, 1 ;  /* 0x3f8000000a027423 */ /* 0x001fc80000000103 */
[----:B------:R-:W-:-:S04]  /*0360*/  FFMA R2, R3, R2, R3 ;  /* 0x0000000203027223 */ /* 0x000fc80000000003 */
[----:B------:R-:W-:-:S04]  /*0370*/  FFMA R3, R2, R11, RZ ;  /* 0x0000000b02037223 */ /* 0x000fc800000000ff */
[----:B------:R-:W-:-:S04]  /*0380*/  FFMA R6, -R10, R3, R11 ;  /* 0x000000030a067223 */ /* 0x000fc8000000010b */
[----:B------:R-:W-:Y:S01]  /*0390*/  FFMA R2, R2, R6, R3 ;  /* 0x0000000602027223 */ /* 0x000fe20000000003 */
[----:B-1----:R-:W-:Y:S06]  /*03a0*/  @!P0 BRA `(.L_x_5) ;  /* 0x0000000000108947 */ /* 0x002fec0003800000 */
[----:B------:R-:W-:Y:S01]  /*03b0*/  IMAD.MOV.U32 R2, RZ, RZ, R11 ;  /* 0x000000ffff027224 */ /* 0x000fe200078e000b */
[----:B------:R-:W-:Y:S01]  /*03c0*/  MOV R6, 0x3f0 ;  /* 0x000003f000067802 */ /* 0x000fe20000000f00 */
[----:B------:R-:W-:-:S07]  /*03d0*/  IMAD.MOV.U32 R3, RZ, RZ, R10 ;  /* 0x000000ffff037224 */ /* 0x000fce00078e000a */
[----:B------:R-:W-:Y:S05]  /*03e0*/  CALL.REL.NOINC `($__internal_1_$__cuda_sm3x_div_rn_noftz_f32_slowpath) ;  /* 0x0000001400207944 */ /* 0x000fea0003c00000 */
.L_x_5:
[----:B------:R-:W-:Y:S05]  /*03f0*/  BSYNC.RECONVERGENT B0 ;  /* 0x0000000000007941 */ /* 0x000fea0003800200 */
.L_x_4:
[----:B------:R-:W0:Y:S01]  /*0400*/  LDCU UR4, c[0x0][0x3ac] ;  /* 0x00007580ff0477ac */ /* 0x000e220008000800 */
[----:B------:R-:W-:Y:S01]  /*0410*/  FADD R4, -R2, R4 ;  /* 0x0000000402047221 */ /* 0x000fe20000000100 */
[----:B------:R-:W-:Y:S01]  /*0420*/  F2F.F64.F32 R16, R8 ;  /* 0x0000000800107310 */ /* 0x000fe20000201800 */
[----:B------:R-:W-:Y:S01]  /*0430*/  BSSY.RECONVERGENT B0, `(.L_x_6) ;  /* 0x0000013000007945 */ /* 0x000fe20003800200 */
[----:B------:R-:W-:-:S06]  /*0440*/  MOV R7, RZ ;  /* 0x000000ff00077202 */ /* 0x000fcc0000000f00 */
[----:B------:R-:W-:Y:S08]  /*0450*/  F2F.F64.F32 R14, R4 ;  /* 0x00000004000e7310 */ /* 0x000ff00000201800 */
[----:B0-----:R-:W0:Y:S01]  /*0460*/  F2F.F64.F32 R18, UR4 ;  /* 0x0000000400127d10 */ /* 0x001e220008201800 */
[----:B------:R-:W1:Y:S07]  /*0470*/  LDCU UR4, c[0x0][0x3a8] ;  /* 0x00007500ff0477ac */ /* 0x000e6e0008000800 */
[----:B------:R-:W2:Y:S01]  /*0480*/  F2F.F64.F32 R20, R9 ;  /* 0x0000000900147310 */ /* 0x000ea20000201800 */
[----:B0-----:R-:W-:-:S08]  /*0490*/  DMUL R26, R18, 0.5 ;  /* 0x3fe00000121a7828 */ /* 0x001fd00000000000 */
[C---:B------:R-:W-:Y:S02]  /*04a0*/  DFMA R12, R26.reuse, R14, R16 ;  /* 0x0000000e1a0c722b */ /* 0x040fe40000000010 */
[----:B--2---:R-:W-:-:S06]  /*04b0*/  DFMA R2, R26, R16, R20 ;  /* 0x000000101a02722b */ /* 0x004fcc0000000014 */
[----:B------:R0:W2:Y:S08]  /*04c0*/  F2F.F32.F64 R5, R2 ;  /* 0x0000000200057310 */ /* 0x0000b00000301000 */
[----:B-1----:R0:W3:Y:S02]  /*04d0*/  F2F.F32.F64 R12, R12 ;  /* 0x0000000c000c7310 */ /* 0x0020e40000301000 */
.L_x_7:
[----:B0-----:R-:W0:Y:S02]  /*04e0*/  LDC.64 R2, c[0x0][0x398] ;  /* 0x0000e600ff027b82 */ /* 0x001e240000000a00 */
[----:B0-----:R-:W-:-:S06]  /*04f0*/  IMAD.WIDE.U32 R2, R7, 0x4, R2 ;  /* 0x0000000407027825 */ /* 0x001fcc00078e0002 */
[----:B------:R-:W2:Y:S01]  /*0500*/  LDG.E R2, desc[UR6][R2.64] ;  /* 0x0000000602027981 */ /* 0x000ea2000c1e1900 */
[C---:B------:R-:W-:Y:S01]  /*0510*/  ISETP.LT.AND P1, PT, R7.reuse, UR4, PT ;  /* 0x0000000407007c0c */ /* 0x040fe2000bf21270 */
[----:B------:R-:W-:Y:S02]  /*0520*/  IMAD.MOV.U32 R13, RZ, RZ, R7 ;  /* 0x000000ffff0d7224 */ /* 0x000fe400078e0007 */
[----:B------:R-:W-:Y:S01]  /*0530*/  VIADD R7, R7, 0x1 ;  /* 0x0000000107077836 */ /* 0x000fe20000000000 */
[----:B--2---:R-:W-:-:S13]  /*0540*/  FSETP.GEU.AND P0, PT, R2, R5, PT ;  /* 0x000000050200720b */ /* 0x004fda0003f0e000 */
[----:B------:R-:W-:Y:S05]  /*0550*/  @!P0 BRA P1, `(.L_x_7) ;  /* 0xfffffffc00e08947 */ /* 0x000fea000083ffff */
[----:B------:R-:W-:Y:S05]  /*0560*/  BSYNC.RECONVERGENT B0 ;  /* 0x0000000000007941 */ /* 0x000fea0003800200 */
.L_x_6:
[----:B------:R-:W-:Y:S01]  /*0570*/  ISETP.NE.AND P0, PT, R13, RZ, PT ;  /* 0x000000ff0d00720c */ /* 0x000fe20003f05270 */
[----:B------:R-:W-:-:S12]  /*0580*/  HFMA2 R11, -RZ, RZ, 0, 0 ;  /* 0x00000000ff0b7431 */ /* 0x000fd800000001ff */
        /* <DEDUP_REMOVED lines=16> */
[----:B---3-5:R-:W-:Y:S05]  /*0690*/  CALL.REL.NOINC `($__internal_1_$__cuda_sm3x_div_rn_noftz_f32_slowpath) ;  /* 0x0000001000747944 */ /* 0x028fea0003c00000 */
[----:B------:R-:W-:-:S07]  /*06a0*/  IMAD.MOV.U32 R4, RZ, RZ, R2 ;  /* 0x000000ffff047224 */ /* 0x000fce00078e0002 */
.L_x_9:
[----:B------:R-:W-:Y:S05]  /*06b0*/  BSYNC.RECONVERGENT B0 ;  /* 0x0000000000007941 */ /* 0x000fea0003800200 */
.L_x_8:
        /* <DEDUP_REMOVED lines=9> */
[----:B------:R-:W-:Y:S01]  /*0750*/  MOV R2, R11 ;  /* 0x0000000b00027202 */ /* 0x000fe20000000f00 */
[----:B------:R-:W-:Y:S01]  /*0760*/  IMAD.MOV.U32 R3, RZ, RZ, R10 ;  /* 0x000000ffff037224 */ /* 0x000fe200078e000a */
[----:B------:R-:W-:-:S07]  /*0770*/  MOV R6, 0x790 ;  /* 0x0000079000067802 */ /* 0x000fce0000000f00 */
[----:B---3--:R-:W-:Y:S05]  /*0780*/  CALL.REL.NOINC `($__internal_1_$__cuda_sm3x_div_rn_noftz_f32_slowpath) ;  /* 0x0000001000387944 */ /* 0x008fea0003c00000 */
.L_x_11:
[----:B------:R-:W-:Y:S05]  /*0790*/  BSYNC.RECONVERGENT B0 ;  /* 0x0000000000007941 */ /* 0x000fea0003800200 */
.L_x_10:
[----:B------:R-:W-:Y:S01]  /*07a0*/  FADD R10, -R2, R4 ;  /* 0x00000004020a7221 */ /* 0x000fe20000000100 */
[----:B---3--:R-:W0:Y:S01]  /*07b0*/  F2F.F64.F32 R12, R12 ;  /* 0x0000000c000c7310 */ /* 0x008e220000201800 */
[----:B------:R-:W-:Y:S01]  /*07c0*/  BSSY.RECONVERGENT B0, `(.L_x_12) ;  /* 0x0000010000007945 */ /* 0x000fe20003800200 */
[----:B------:R-:W1:Y:S06]  /*07d0*/  LDCU UR4, c[0x0][0x3a8] ;  /* 0x00007500ff0477ac */ /* 0x000e6c0008000800 */
[----:B------:R-:W2:Y:S01]  /*07e0*/  F2F.F64.F32 R10, R10 ;  /* 0x0000000a000a7310 */ /* 0x000ea20000201800 */
[----:B0-----:R-:W-:-:S02]  /*07f0*/  DFMA R2, R26, R12, R20 ;  /* 0x0000000c1a02722b */ /* 0x001fc40000000014 */
[----:B--2---:R-:W-:-:S08]  /*0800*/  DFMA R4, R26, R10, R16 ;  /* 0x0000000a1a04722b */ /* 0x004fd00000000010 */
[----:B------:R0:W2:Y:S01]  /*0810*/  F2F.F32.F64 R2, R2 ;  /* 0x0000000200027310 */ /* 0x0000a20000301000 */
[----:B------:R-:W-:-:S07]  /*0820*/  IMAD.MOV.U32 R27, RZ, RZ, RZ ;  /* 0x000000ffff1b7224 */ /* 0x000fce00078e00ff */
[----:B-1----:R0:W3:Y:S02]  /*0830*/  F2F.F32.F64 R4, R4 ;  /* 0x0000000400047310 */ /* 0x0020e40000301000 */
.L_x_13:
[----:B------:R-:W1:Y:S02]  /*0840*/  LDC.64 R6, c[0x0][0x398] ;  /* 0x0000e600ff067b82 */ /* 0x000e640000000a00 */
[----:B-1----:R-:W-:-:S06]  /*0850*/  IMAD.WIDE.U32 R6, R27, 0x4, R6 ;  /* 0x000000041b067825 */ /* 0x002fcc00078e0006 */
[----:B------:R-:W2:Y:S01]  /*0860*/  LDG.E R7, desc[UR6][R6.64] ;  /* 0x0000000606077981 */ /* 0x000ea2000c1e1900 */
[C---:B------:R-:W-:Y:S02]  /*0870*/  ISETP.LT.AND P1, PT, R27.reuse, UR4, PT ;  /* 0x000000041b007c0c */ /* 0x040fe4000bf21270 */
[----:B0-----:R-:W-:Y:S01]  /*0880*/  MOV R3, R27 ;  /* 0x0000001b00037202 */ /* 0x001fe20000000f00 */
[----:B------:R-:W-:Y:S01]  /*0890*/  VIADD R27, R27, 0x1 ;  /* 0x000000011b1b7836 */ /* 0x000fe20000000000 */
[----:B--2---:R-:W-:-:S13]  /*08a0*/  FSETP.GEU.AND P0, PT, R7, R2, PT ;  /* 0x000000020700720b */ /* 0x004fda0003f0e000 */
[----:B------:R-:W-:Y:S05]  /*08b0*/  @!P0 BRA P1, `(.L_x_13) ;  /* 0xfffffffc00e08947 */ /* 0x000fea000083ffff */
[----:B------:R-:W-:Y:S05]  /*08c0*/  BSYNC.RECONVERGENT B0 ;  /* 0x0000000000007941 */ /* 0x000fea0003800200 */
.L_x_12:
[----:B------:R-:W-:Y:S01]  /*08d0*/  ISETP.NE.AND P0, PT, R3, RZ, PT ;  /* 0x000000ff0300720c */ /* 0x000fe20003f05270 */
[----:B------:R-:W-:Y:S01]  /*08e0*/  FMUL R27, R2, R2 ;  /* 0x00000002021b7220 */ /* 0x000fe20000400000 */
[----:B------:R-:W-:-:S11]  /*08f0*/  IMAD.MOV.U32 R26, RZ, RZ, RZ ;  /* 0x000000ffff1a7224 */ /* 0x000fd600078e00ff */
[----:B------:R-:W0:Y:S01]  /*0900*/  @P0 LDC.64 R6, c[0x0][0x3a0] ;  /* 0x0000e800ff060b82 */ /* 0x000e220000000a00 */
[----:B------:R-:W-:-:S04]  /*0910*/  FMUL R5, R2, R27 ;  /* 0x0000001b02057220 */ /* 0x000fc80000400000 */
[----:B------:R-:W1:Y:S01]  /*0920*/  MUFU.RCP R2, R5 ;  /* 0x0000000500027308 */ /* 0x000e620000001000 */
[----:B0-----:R-:W-:-:S04]  /*0930*/  @P0 IMAD.WIDE.U32 R6, R3, 0x4, R6 ;  /* 0x0000000403060825 */ /* 0x001fc800078e0006 */
[----:B-1----:R-:W-:Y:S01]  /*0940*/  FFMA R3, -R5, R2, 1 ;  /* 0x3f80000005037423 */ /* 0x002fe20000000102 */
[----:B------:R0:W5:Y:S02]  /*0950*/  @P0 LDG.E R26, desc[UR6][R6.64+-0x4] ;  /* 0xfffffc06061a0981 */ /* 0x000164000c1e1900 */
[----:B------:R-:W1:Y:S01]  /*0960*/  FCHK P0, R0, R5 ;  /* 0x0000000500007302 */ /* 0x000e620000000000 */
[----:B------:R-:W-:Y:S01]  /*0970*/  FFMA R3, R2, R3, R2 ;  /* 0x0000000302037223 */ /* 0x000fe20000000002 */
[----:B------:R-:W-:Y:S03]  /*0980*/  BSSY.RECONVERGENT B0, `(.L_x_14) ;  /* 0x000000a000007945 */ /* 0x000fe60003800200 */
[----:B------:R-:W-:-:S04]  /*0990*/  FFMA R28, R0, R3, RZ ;  /* 0x00000003001c7223 */ /* 0x000fc800000000ff */
[----:B------:R-:W-:-:S04]  /*09a0*/  FFMA R2, -R5, R28, R0 ;  /* 0x0000001c05027223 */ /* 0x000fc80000000100 */
[----:B------:R-:W-:Y:S01]  /*09b0*/  FFMA R28, R3, R2, R28 ;  /* 0x00000002031c7223 */ /* 0x000fe2000000001c */
[----:B01----:R-:W-:Y:S06]  /*09c0*/  @!P0 BRA `(.L_x_15) ;  /* 0x0000000000148947 */ /* 0x003fec0003800000 */
[----:B------:R-:W-:Y:S01]  /*09d0*/  MOV R3, R5 ;  /* 0x0000000500037202 */ /* 0x000fe20000000f00 */
[----:B------:R-:W-:Y:S01]  /*09e0*/  IMAD.MOV.U32 R2, RZ, RZ, R0 ;  /* 0x000000ffff027224 */ /* 0x000fe200078e0000 */
[----:B------:R-:W-:-:S07]  /*09f0*/  MOV R6, 0xa10 ;  /* 0x00000a1000067802 */ /* 0x000fce0000000f00 */
[----:B---3-5:R-:W-:Y:S05]  /*0a00*/  CALL.REL.NOINC `($__internal_1_$__cuda_sm3x_div_rn_noftz_f32_slowpath) ;  /* 0x0000000c00987944 */ /* 0x028fea0003c00000 */
[----:B------:R-:W-:-:S07]  /*0a10*/  IMAD.MOV.U32 R28, RZ, RZ, R2 ;  /* 0x000000ffff1c7224 */ /* 0x000fce00078e0002 */
.L_x_15:
[----:B------:R-:W-:Y:S05]  /*0a20*/  BSYNC.RECONVERGENT B0 ;  /* 0x0000000000007941 */ /* 0x000fea0003800200 */
.L_x_14:
        /* <DEDUP_REMOVED lines=13> */
.L_x_17:
[----:B------:R-:W-:Y:S05]  /*0b00*/  BSYNC.RECONVERGENT B0 ;  /* 0x0000000000007941 */ /* 0x000fea0003800200 */
.L_x_16:
[----:B------:R-:W3:Y:S01]  /*0b10*/  LDCU UR4, c[0x0][0x3ac] ;  /* 0x00007580ff0477ac */ /* 0x000ee20008000800 */
[----:B------:R-:W-:Y:S01]  /*0b20*/  FADD R27, -R2, R28 ;  /* 0x0000001c021b7221 */ /* 0x000fe20000000100 */
[----:B------:R-:W-:Y:S01]  /*0b30*/  BSSY.RECONVERGENT B0, `(.L_x_18) ;  /* 0x000000d000007945 */ /* 0x000fe20003800200 */
[----:B------:R-:W-:Y:S01]  /*0b40*/  IMAD.MOV.U32 R5, RZ, RZ, RZ ;  /* 0x000000ffff057224 */ /* 0x000fe200078e00ff */
[----:B------:R-:W0:Y:S01]  /*0b50*/  LDCU UR5, c[0x0][0x3a8] ;  /* 0x00007500ff0577ac */ /* 0x000e220008000800 */
[----:B---3--:R-:W-:Y:S01]  /*0b60*/  FFMA R7, R4, UR4, R9 ;  /* 0x0000000404077c23 */ /* 0x008fe20008000009 */
[----:B------:R-:W-:-:S07]  /*0b70*/  FFMA R8, R27, UR4, R8 ;  /* 0x000000041b087c23 */ /* 0x000fce0008000008 */
.L_x_19:
[----:B------:R-:W1:Y:S02]  /*0b80*/  LDC.64 R2, c[0x0][0x398] ;  /* 0x0000e600ff027b82 */ /* 0x000e640000000a00 */
[----:B-1----:R-:W-:-:S06]  /*0b90*/  IMAD.WIDE.U32 R2, R5, 0x4, R2 ;  /* 0x0000000405027825 */ /* 0x002fcc00078e0002 */
[----:B------:R-:W2:Y:S01]  /*0ba0*/  LDG.E R2, desc[UR6][R2.64] ;  /* 0x0000000602027981 */ /* 0x000ea2000c1e1900 */
[C---:B0-----:R-:W-:Y:S02]  /*0bb0*/  ISETP.LT.AND P1, PT, R5.reuse, UR5, PT ;  /* 0x0000000505007c0c */ /* 0x041fe4000bf21270 */
[----:B------:R-:W-:Y:S01]  /*0bc0*/  MOV R29, R5 ;  /* 0x00000005001d7202 */ /* 0x000fe20000000f00 */
[----:B------:R-:W-:Y:S01]  /*0bd0*/  VIADD R5, R5, 0x1 ;  /* 0x0000000105057836 */ /* 0x000fe20000000000 */
[----:B--2---:R-:W-:-:S13]  /*0be0*/  FSETP.GT.AND P0, PT, R7, R2, PT ;  /* 0x000000020700720b */ /* 0x004fda0003f04000 */
[----:B------:R-:W-:Y:S05]  /*0bf0*/  @P0 BRA P1, `(.L_x_19) ;  /* 0xfffffffc00e00947 */ /* 0x000fea000083ffff */
[----:B------:R-:W-:Y:S05]  /*0c00*/  BSYNC.RECONVERGENT B0 ;  /* 0x0000000000007941 */ /* 0x000fea0003800200 */
.L_x_18:
        /* <DEDUP_REMOVED lines=16> */
[----:B------:R-:W-:Y:S02]  /*0d10*/  MOV R2, R0 ;  /* 0x0000000000027202 */ /* 0x000fe40000000f00 */
[----:B------:R-:W-:-:S07]  /*0d20*/  MOV R6, 0xd40 ;  /* 0x00000d4000067802 */ /* 0x000fce0000000f00 */
[----:B-----5:R-:W-:Y:S05]  /*0d30*/  CALL.REL.NOINC `($__internal_1_$__cuda_sm3x_div_rn_noftz_f32_slowpath) ;  /* 0x0000000800cc7944 */ /* 0x020fea0003c00000 */
[----:B------:R-:W-:-:S07]  /*0d40*/  IMAD.MOV.U32 R28, RZ, RZ, R2 ;  /* 0x000000ffff1c7224 */ /* 0x000fce00078e0002 */
.L_x_21:
[----:B------:R-:W-:Y:S05]  /*0d50*/  BSYNC.RECONVERGENT B0 ;  /* 0x0000000000007941 */ /* 0x000fea0003800200 */
.L_x_20:
        /* <DEDUP_REMOVED lines=10> */
[----:B------:R-:W-:Y:S02]  /*0e00*/  MOV R3, R26 ;  /* 0x0000001a00037202 */ /* 0x000fe40000000f00 */
[----:B------:R-:W-:-:S07]  /*0e10*/  MOV R6, 0xe30 ;  /* 0x00000e3000067802 */ /* 0x000fce0000000f00 */
[----:B------:R-:W-:Y:S05]  /*0e20*/  CALL.REL.NOINC `($__internal_1_$__cuda_sm3x_div_rn_noftz_f32_slowpath) ;  /* 0x0000000800907944 */ /* 0x000fea0003c00000 */
[----:B------:R-:W-:-:S07]  /*0e30*/  IMAD.MOV.U32 R7, RZ, RZ, R2 ;  /* 0x000000ffff077224 */ /* 0x000fce00078e0002 */
.L_x_23:
[----:B------:R-:W-:Y:S05]  /*0e40*/  BSYNC.RECONVERGENT B0 ;  /* 0x0000000000007941 */ /* 0x000fea0003800200 */
.L_x_22:
[----:B------:R-:W0:Y:S01]  /*0e50*/  MUFU.RCP64H R31, 6 ;  /* 0x40180000001f7908 */ /* 0x000e220000001800 */
[----:B------:R-:W-:Y:S02]  /*0e60*/  HFMA2 R3, -RZ, RZ, 2.046875, 0 ;  /* 0x40180000ff037431 */ /* 0x000fe400000001ff */
[----:B------:R-:W-:Y:S01]  /*0e70*/  IMAD.MOV.U32 R2, RZ, RZ, 0x0 ;  /* 0x00000000ff027424 */ /* 0x000fe200078e00ff */
[----:B------:R-:W-:Y:S01]  /*0e80*/  DFMA R12, R12, 2, R16 ;  /* 0x400000000c0c782b */ /* 0x000fe20000000010 */
[----:B------:R-:W-:Y:S01]  /*0e90*/  IMAD.MOV.U32 R30, RZ, RZ, 0x1 ;  /* 0x00000001ff1e7424 */ /* 0x000fe200078e00ff */
[----:B------:R-:W-:Y:S01]  /*0ea0*/  UMOV UR4, URZ ;  /* 0x000000ff00047c82 */ /* 0x000fe20008000000 */
[----:B------:R-:W-:Y:S01]  /*0eb0*/  BSSY.RECONVERGENT B0, `(.L_x_24) ;  /* 0x000001a000007945 */ /* 0x000fe20003800200 */
[----:B------:R-:W-:Y:S01]  /*0ec0*/  FADD R28, -R7, R28 ;  /* 0x0000001c071c7221 */ /* 0x000fe20000000100 */
[----:B------:R-:W1:Y:S08]  /*0ed0*/  F2F.F64.F32 R4, R4 ;  /* 0x0000000400047310 */ /* 0x000e700000201800 */
[----:B------:R-:W2:Y:S01]  /*0ee0*/  F2F.F64.F32 R8, R8 ;  /* 0x0000000800087310 */ /* 0x000ea20000201800 */
[----:B0-----:R-:W-:-:S02]  /*0ef0*/  DFMA R32, R30, -R2, 1 ;  /* 0x3ff000001e20742b */ /* 0x001fc40000000802 */
[----:B-1----:R-:W-:-:S06]  /*0f00*/  DFMA R12, R4, 2, R12 ;  /* 0x40000000040c782b */ /* 0x002fcc000000000c */
[----:B------:R-:W-:Y:S02]  /*0f10*/  DFMA R32, R32, R32, R32 ;  /* 0x000000202020722b */ /* 0x000fe40000000020 */
[----:B--2---:R-:W-:-:S06]  /*0f20*/  DADD R12, R12, R8 ;  /* 0x000000000c0c7229 */ /* 0x004fcc0000000008 */
[----:B------:R-:W-:Y:S02]  /*0f30*/  DFMA R32, R30, R32, R30 ;  /* 0x000000201e20722b */ /* 0x000fe4000000001e */
[----:B------:R-:W-:-:S06]  /*0f40*/  DMUL R12, R18, R12 ;  /* 0x0000000c120c7228 */ /* 0x000fcc0000000000 */
[----:B------:R-:W-:-:S08]  /*0f50*/  DFMA R2, R32, -R2, 1 ;  /* 0x3ff000002002742b */ /* 0x000fd00000000802 */
[----:B------:R-:W-:Y:S01]  /*0f60*/  DFMA R2, R32, R2, R32 ;  /* 0x000000022002722b */ /* 0x000fe20000000020 */
[----:B------:R-:W-:-:S07]  /*0f70*/  FSETP.GEU.AND P1, PT, |R13|, 6.5827683646048100446e-37, PT ;  /* 0x036000000d00780b */ /* 0x000fce0003f2e200 */
[----:B------:R-:W-:-:S08]  /*0f80*/  DMUL R4, R12, R2 ;  /* 0x000000020c047228 */ /* 0x000fd00000000000 */
[----:B------:R-:W-:-:S08]  /*0f90*/  DFMA R30, R4, -6, R12 ;  /* 0xc0180000041e782b */ /* 0x000fd0000000000c */
[----:B------:R-:W-:Y:S01]  /*0fa0*/  DFMA R4, R2, R30, R4 ;  /* 0x0000001e0204722b */ /* 0x000fe20000000004 */
[----:B------:R-:W-:-:S09]  /*0fb0*/  IMAD.MOV.U32 R3, RZ, RZ, 0x40180000 ;  /* 0x40180000ff037424 */ /* 0x000fd200078e00ff */
[----:B------:R-:W-:-:S05]  /*0fc0*/  FFMA R0, RZ, 2.375, R5 ;  /* 0x40180000ff007823 */ /* 0x000fca0000000005 */
[----:B------:R-:W-:-:S13]  /*0fd0*/  FSETP.GT.AND P0, PT, |R0|, 1.469367938527859385e-39, PT ;  /* 0x001000000000780b */ /* 0x000fda0003f04200 */
[----:B------:R-:W-:Y:S05]  /*0fe0*/  @P0 BRA P1, `(.L_x_25) ;  /* 0x0000000000180947 */ /* 0x000fea0000800000 */
[----:B------:R-:W-:Y:S01]  /*0ff0*/  MOV R4, R12 ;  /* 0x0000000c00047202 */ /* 0x000fe20000000f00 */
[----:B------:R-:W-:Y:S01]  /*1000*/  IMAD.MOV.U32 R5, RZ, RZ, R13 ;  /* 0x000000ffff057224 */ /* 0x000fe200078e000d */
[----:B------:R-:W-:-:S07]  /*1010*/  MOV R0, 0x1030 ;  /* 0x0000103000007802 */ /* 0x000fce0000000f00 */
[----:B------:R-:W-:Y:S05]  /*1020*/  CALL.REL.NOINC `($__internal_0_$__cuda_sm20_div_rn_f64_full) ;  /* 0x0000000000a07944 */ /* 0x000fea0003c00000 */
[----:B------:R-:W-:Y:S01]  /*1030*/  IMAD.MOV.U32 R4, RZ, RZ, R12 ;  /* 0x000000ffff047224 */ /* 0x000fe200078e000c */
[----:B------:R-:W-:-:S07]  /*1040*/  MOV R5, R13 ;  /* 0x0000000d00057202 */ /* 0x000fce0000000f00 */
.L_x_25:
[----:B------:R-:W-:Y:S05]  /*1050*/  BSYNC.RECONVERGENT B0 ;  /* 0x0000000000007941 */ /* 0x000fea0003800200 */
.L_x_24:
[----:B------:R-:W0:Y:S01]  /*1060*/  MUFU.RCP64H R9, 6 ;  /* 0x4018000000097908 */ /* 0x000e220000001800 */
[----:B------:R-:W-:Y:S02]  /*1070*/  HFMA2 R8, -RZ, RZ, 0, 5.9604644775390625e-08 ;  /* 0x00000001ff087431 */ /* 0x000fe400000001ff */
[----:B------:R-:W-:Y:S01]  /*1080*/  IMAD.MOV.U32 R6, RZ, RZ, 0x0 ;  /* 0x00000000ff067424 */ /* 0x000fe200078e00ff */
[----:B------:R-:W-:Y:S01]  /*1090*/  DFMA R10, R10, 2, R14 ;  /* 0x400000000a0a782b */ /* 0x000fe2000000000e */
[----:B------:R-:W-:Y:S01]  /*10a0*/  IMAD.MOV.U32 R7, RZ, RZ, 0x40180000 ;  /* 0x40180000ff077424 */ /* 0x000fe200078e00ff */
[----:B------:R-:W-:Y:S01]  /*10b0*/  DADD R20, R20, R4 ;  /* 0x0000000014147229 */ /* 0x000fe20000000004 */
[----:B------:R-:W-:Y:S01]  /*10c0*/  BSSY.RECONVERGENT B0, `(.L_x_26) ;  /* 0x000001a000007945 */ /* 0x000fe20003800200 */
[----:B------:R-:W1:Y:S08]  /*10d0*/  F2F.F64.F32 R12, R27 ;  /* 0x0000001b000c7310 */ /* 0x000e700000201800 */
[----:B------:R-:W2:Y:S01]  /*10e0*/  F2F.F64.F32 R28, R28 ;  /* 0x0000001c001c7310 */ /* 0x000ea20000201800 */
[----:B0-----:R-:W-:-:S02]  /*10f0*/  DFMA R30, R8, -R6, 1 ;  /* 0x3ff00000081e742b */ /* 0x001fc40000000806 */
[----:B-1----:R-:W-:-:S05]  /*1100*/  DFMA R10, R12, 2, R10 ;  /* 0x400000000c0a782b */ /* 0x002fca000000000a */
[----:B------:R-:W0:Y:S01]  /*1110*/  F2F.F32.F64 R21, R20 ;  /* 0x0000001400157310 */ /* 0x000e220000301000 */
[----:B------:R-:W-:Y:S02]  /*1120*/  DFMA R30, R30, R30, R30 ;  /* 0x0000001e1e1e722b */ /* 0x000fe4000000001e */
[----:B--2---:R-:W-:-:S06]  /*1130*/  DADD R10, R10, R28 ;  /* 0x000000000a0a7229 */ /* 0x004fcc000000001c */
[----:B------:R-:W-:Y:S02]  /*1140*/  DFMA R30, R8, R30, R8 ;  /* 0x0000001e081e722b */ /* 0x000fe40000000008 */
[----:B------:R-:W-:Y:S01]  /*1150*/  DMUL R10, R18, R10 ;  /* 0x0000000a120a7228 */ /* 0x000fe20000000000 */
[----:B0-----:R0:W-:Y:S05]  /*1160*/  STG.E desc[UR6][R24.64], R21 ;  /* 0x0000001518007986 */ /* 0x0011ea000c101906 */
[----:B------:R-:W-:-:S08]  /*1170*/  DFMA R6, R30, -R6, 1 ;  /* 0x3ff000001e06742b */ /* 0x000fd00000000806 */
[----:B------:R-:W-:Y:S01]  /*1180*/  DFMA R30, R30, R6, R30 ;  /* 0x000000061e1e722b */ /* 0x000fe2000000001e */
[----:B------:R-:W-:-:S07]  /*1190*/  FSETP.GEU.AND P1, PT, |R11|, 6.5827683646048100446e-37, PT ;  /* 0x036000000b00780b */ /* 0x000fce0003f2e200 */
[----:B------:R-:W-:-:S08]  /*11a0*/  DMUL R4, R30, R10 ;  /* 0x0000000a1e047228 */ /* 0x000fd00000000000 */
[----:B------:R-:W-:-:S08]  /*11b0*/  DFMA R6, R4, -6, R10 ;  /* 0xc01800000406782b */ /* 0x000fd0000000000a */
[----:B------:R-:W-:-:S10]  /*11c0*/  DFMA R4, R30, R6, R4 ;  /* 0x000000061e04722b */ /* 0x000fd40000000004 */
[----:B------:R-:W-:-:S05]  /*11d0*/  FFMA R0, RZ, 2.375, R5 ;  /* 0x40180000ff007823 */ /* 0x000fca0000000005 */
[----:B------:R-:W-:-:S13]  /*11e0*/  FSETP.GT.AND P0, PT, |R0|, 1.469367938527859385e-39, PT ;  /* 0x001000000000780b */ /* 0x000fda0003f04200 */
[----:B0-----:R-:W-:Y:S05]  /*11f0*/  @P0 BRA P1, `(.L_x_27) ;  /* 0x0000000000180947 */ /* 0x001fea0000800000 */
[----:B------:R-:W-:Y:S01]  /*1200*/  IMAD.MOV.U32 R4, RZ, RZ, R10 ;  /* 0x000000ffff047224 */ /* 0x000fe200078e000a */
[----:B------:R-:W-:Y:S01]  /*1210*/  MOV R0, 0x1240 ;  /* 0x0000124000007802 */ /* 0x000fe20000000f00 */
[----:B------:R-:W-:-:S07]  /*1220*/  IMAD.MOV.U32 R5, RZ, RZ, R11 ;  /* 0x000000ffff057224 */ /* 0x000fce00078e000b */
[----:B------:R-:W-:Y:S05]  /*1230*/  CALL.REL.NOINC `($__internal_0_$__cuda_sm20_div_rn_f64_full) ;  /* 0x00000000001c7944 */ /* 0x000fea0003c00000 */
[----:B------:R-:W-:Y:S01]  /*1240*/  MOV R4, R12 ;  /* 0x0000000c00047202 */ /* 0x000fe20000000f00 */
[----:B------:R-:W-:-:S07]  /*1250*/  IMAD.MOV.U32 R5, RZ, RZ, R13 ;  /* 0x000000ffff057224 */ /* 0x000fce00078e000d */
.L_x_27:
[----:B------:R-:W-:Y:S05]  /*1260*/  BSYNC.RECONVERGENT B0 ;  /* 0x0000000000007941 */ /* 0x000fea0003800200 */
.L_x_26:
[----:B------:R-:W-:-:S10]  /*1270*/  DADD R4, R16, R4 ;  /* 0x0000000010047229 */ /* 0x000fd40000000004 */
[----:B------:R-:W0:Y:S02]  /*1280*/  F2F.F32.F64 R5, R4 ;  /* 0x0000000400057310 */ /* 0x000e240000301000 */
[----:B0-----:R-:W-:Y:S01]  /*1290*/  STG.E desc[UR6][R22.64], R5 ;  /* 0x0000000516007986 */ /* 0x001fe2000c101906 */
[----:B------:R-:W-:Y:S05]  /*12a0*/  EXIT ;  /* 0x000000000000794d */ /* 0x000fea0003800000 */
        .weak           $__internal_0_$__cuda_sm20_div_rn_f64_full
        .type           $__internal_0_$__cuda_sm20_div_rn_f64_full,@function
        .size           $__internal_0_$__cuda_sm20_div_rn_f64_full,($__internal_1_$__cuda_sm3x_div_rn_noftz_f32_slowpath - $__internal_0_$__cuda_sm20_div_rn_f64_full)
$__internal_0_$__cuda_sm20_div_rn_f64_full:
[C---:B------:R-:W-:Y:S01]  /*12b0*/  FSETP.GEU.AND P0, PT, |R3|.reuse, 1.469367938527859385e-39, PT ;  /* 0x001000000300780b */ /* 0x040fe20003f0e200 */
[----:B------:R-:W-:Y:S01]  /*12c0*/  IMAD.U32 R6, RZ, RZ, UR4 ;  /* 0x00000004ff067e24 */ /* 0x000fe2000f8e00ff */
[----:B------:R-:W-:Y:S01]  /*12d0*/  MOV R2, UR4 ;  /* 0x0000000400027c02 */ /* 0x000fe20008000f00 */
[----:B------:R-:W-:Y:S01]  /*12e0*/  IMAD.MOV.U32 R8, RZ, RZ, 0x1 ;  /* 0x00000001ff087424 */ /* 0x000fe200078e00ff */
[----:B------:R-:W-:Y:S01]  /*12f0*/  LOP3.LUT R7, R3, 0x800fffff, RZ, 0xc0, !PT ;  /* 0x800fffff03077812 */ /* 0x000fe200078ec0ff */
[----:B------:R-:W-:Y:S01]  /*1300*/  IMAD.MOV.U32 R29, RZ, RZ, 0x1ca00000 ;  /* 0x1ca00000ff1d7424 */ /* 0x000fe200078e00ff */
[----:B------:R-:W-:Y:S01]  /*1310*/  FSETP.GEU.AND P2, PT, |R5|, 1.469367938527859385e-39, PT ;  /* 0x001000000500780b */ /* 0x000fe20003f4e200 */
[----:B------:R-:W-:Y:S01]  /*1320*/  BSSY.RECONVERGENT B1, `(.L_x_28) ;  /* 0x0000051000017945 */ /* 0x000fe20003800200 */
[----:B------:R-:W-:Y:S02]  /*1330*/  LOP3.LUT R7, R7, 0x3ff00000, RZ, 0xfc, !PT ;  /* 0x3ff0000007077812 */ /* 0x000fe400078efcff */
[----:B------:R-:W-:-:S02]  /*1340*/  LOP3.LUT R26, R5, 0x7ff00000, RZ, 0xc0, !PT ;  /* 0x7ff00000051a7812 */ /* 0x000fc400078ec0ff */
[----:B------:R-:W-:Y:S01]  /*1350*/  LOP3.LUT R35, R3, 0x7ff00000, RZ, 0xc0, !PT ;  /* 0x7ff0000003237812 */ /* 0x000fe200078ec0ff */
[----:B------:R-:W-:-:S03]  /*1360*/  @!P0 DMUL R6, R2, 8.98846567431157953865e+307 ;  /* 0x7fe0000002068828 */ /* 0x000fc60000000000 */
[----:B------:R-:W-:-:S03]  /*1370*/  ISETP.GE.U32.AND P1, PT, R26, R35, PT ;  /* 0x000000231a00720c */ /* 0x000fc60003f26070 */
[----:B------:R-:W0:Y:S01]  /*1380*/  MUFU.RCP64H R9, R7 ;  /* 0x0000000700097308 */ /* 0x000e220000001800 */
[----:B------:R-:W-:-:S03]  /*1390*/  @!P2 LOP3.LUT R13, R3, 0x7ff00000, RZ, 0xc0, !PT ;  /* 0x7ff00000030da812 */ /* 0x000fc600078ec0ff */
[----:B------:R-:W-:Y:S02]  /*13a0*/  @!P0 LOP3.LUT R35, R7, 0x7ff00000, RZ, 0xc0, !PT ;  /* 0x7ff0000007238812 */ /* 0x000fe400078ec0ff */
[----:B------:R-:W-:-:S04]  /*13b0*/  @!P2 ISETP.GE.U32.AND P3, PT, R26, R13, PT ;  /* 0x0000000d1a00a20c */ /* 0x000fc80003f66070 */
[----:B------:R-:W-:-:S04]  /*13c0*/  @!P2 SEL R13, R29, 0x63400000, !P3 ;  /* 0x634000001d0da807 */ /* 0x000fc80005800000 */
[----:B------:R-:W-:Y:S01]  /*13d0*/  @!P2 LOP3.LUT R32, R13, 0x80000000, R5, 0xf8, !PT ;  /* 0x800000000d20a812 */ /* 0x000fe200078ef805 */
[----:B0-----:R-:W-:-:S03]  /*13e0*/  DFMA R30, R8, -R6, 1 ;  /* 0x3ff00000081e742b */ /* 0x001fc60000000806 */
[----:B------:R-:W-:Y:S01]  /*13f0*/  @!P2 LOP3.LUT R33, R32, 0x100000, RZ, 0xfc, !PT ;  /* 0x001000002021a812 */ /* 0x000fe200078efcff */
[----:B------:R-:W-:-:S04]  /*1400*/  @!P2 IMAD.MOV.U32 R32, RZ, RZ, RZ ;  /* 0x000000ffff20a224 */ /* 0x000fc800078e00ff */
[----:B------:R-:W-:-:S08]  /*1410*/  DFMA R30, R30, R30, R30 ;  /* 0x0000001e1e1e722b */ /* 0x000fd0000000001e */
[----:B------:R-:W-:Y:S01]  /*1420*/  DFMA R30, R8, R30, R8 ;  /* 0x0000001e081e722b */ /* 0x000fe20000000008 */
[----:B------:R-:W-:Y:S02]  /*1430*/  SEL R9, R29, 0x63400000, !P1 ;  /* 0x634000001d097807 */ /* 0x000fe40004800000 */
[----:B------:R-:W-:Y:S02]  /*1440*/  MOV R8, R4 ;  /* 0x0000000400087202 */ /* 0x000fe40000000f00 */
[----:B------:R-:W-:-:S03]  /*1450*/  LOP3.LUT R9, R9, 0x800fffff, R5, 0xf8, !PT ;  /* 0x800fffff09097812 */ /* 0x000fc600078ef805 */
[----:B------:R-:W-:-:S03]  /*1460*/  DFMA R12, R30, -R6, 1 ;  /* 0x3ff000001e0c742b */ /* 0x000fc60000000806 */
[----:B------:R-:W-:-:S05]  /*1470*/  @!P2 DFMA R8, R8, 2, -R32 ;  /* 0x400000000808a82b */ /* 0x000fca0000000820 */
[----:B------:R-:W-:-:S08]  /*1480*/  DFMA R12, R30, R12, R30 ;  /* 0x0000000c1e0c722b */ /* 0x000fd0000000001e */
[----:B------:R-:W-:-:S08]  /*1490*/  DMUL R30, R12, R8 ;  /* 0x000000080c1e7228 */ /* 0x000fd00000000000 */
[----:B------:R-:W-:-:S08]  /*14a0*/  DFMA R32, R30, -R6, R8 ;  /* 0x800000061e20722b */ /* 0x000fd00000000008 */
[----:B------:R-:W-:Y:S01]  /*14b0*/  DFMA R32, R12, R32, R30 ;  /* 0x000000200c20722b */ /* 0x000fe2000000001e */
[----:B------:R-:W-:Y:S01]  /*14c0*/  IMAD.MOV.U32 R30, RZ, RZ, R26 ;  /* 0x000000ffff1e7224 */ /* 0x000fe200078e001a */
[----:B------:R-:W-:-:S04]  /*14d0*/  @!P2 LOP3.LUT R30, R9, 0x7ff00000, RZ, 0xc0, !PT ;  /* 0x7ff00000091ea812 */ /* 0x000fc800078ec0ff */
[----:B------:R-:W-:-:S04]  /*14e0*/  IADD3 R12, PT, PT, R30, -0x1, RZ ;  /* 0xffffffff1e0c7810 */ /* 0x000fc80007ffe0ff */
[----:B------:R-:W-:Y:S01]  /*14f0*/  ISETP.GT.U32.AND P0, PT, R12, 0x7feffffe, PT ;  /* 0x7feffffe0c00780c */ /* 0x000fe20003f04070 */
[----:B------:R-:W-:-:S05]  /*1500*/  VIADD R12, R35, 0xffffffff ;  /* 0xffffffff230c7836 */ /* 0x000fca0000000000 */
[----:B------:R-:W-:-:S13]  /*1510*/  ISETP.GT.U32.OR P0, PT, R12, 0x7feffffe, P0 ;  /* 0x7feffffe0c00780c */ /* 0x000fda0000704470 */
[----:B------:R-:W-:Y:S05]  /*1520*/  @P0 BRA `(.L_x_29) ;  /* 0x00000000006c0947 */ /* 0x000fea0003800000 */
[----:B------:R-:W-:-:S04]  /*1530*/  LOP3.LUT R5, R3, 0x7ff00000, RZ, 0xc0, !PT ;  /* 0x7ff0000003057812 */ /* 0x000fc800078ec0ff */
[CC--:B------:R-:W-:Y:S02]  /*1540*/  VIADDMNMX R4, R26.reuse, -R5.reuse, 0xb9600000, !PT ;  /* 0xb96000001a047446 */ /* 0x0c0fe40007800905 */
[----:B------:R-:W-:Y:S02]  /*1550*/  ISETP.GE.U32.AND P0, PT, R26, R5, PT ;  /* 0x000000051a00720c */ /* 0x000fe40003f06070 */
[----:B------:R-:W-:Y:S02]  /*1560*/  VIMNMX R4, PT, PT, R4, 0x46a00000, PT ;  /* 0x46a0000004047848 */ /* 0x000fe40003fe0100 */
[----:B------:R-:W-:-:S05]  /*1570*/  SEL R29, R29, 0x63400000, !P0 ;  /* 0x634000001d1d7807 */ /* 0x000fca0004000000 */
[----:B------:R-:W-:Y:S02]  /*1580*/  IMAD.IADD R26, R4, 0x1, -R29 ;  /* 0x00000001041a7824 */ /* 0x000fe400078e0a1d */
[----:B------:R-:W-:-:S03]  /*1590*/  IMAD.MOV.U32 R4, RZ, RZ, RZ ;  /* 0x000000ffff047224 */ /* 0x000fc600078e00ff */
[----:B------:R-:W-:-:S06]  /*15a0*/  IADD3 R5, PT, PT, R26, 0x7fe00000, RZ ;  /* 0x7fe000001a057810 */ /* 0x000fcc0007ffe0ff */
[----:B------:R-:W-:-:S10]  /*15b0*/  DMUL R12, R32, R4 ;  /* 0x00000004200c7228 */ /* 0x000fd40000000000 */
[----:B------:R-:W-:-:S13]  /*15c0*/  FSETP.GTU.AND P0, PT, |R13|, 1.469367938527859385e-39, PT ;  /* 0x001000000d00780b */ /* 0x000fda0003f0c200 */
[----:B------:R-:W-:Y:S05]  /*15d0*/  @P0 BRA `(.L_x_30) ;  /* 0x0000000000940947 */ /* 0x000fea0003800000 */
[----:B------:R-:W-:-:S06]  /*15e0*/  DFMA R6, R32, -R6, R8 ;  /* 0x800000062006722b */ /* 0x000fcc0000000008 */
[----:B------:R-:W-:-:S04]  /*15f0*/  IMAD.MOV.U32 R6, RZ, RZ, RZ ;  /* 0x000000ffff067224 */ /* 0x000fc800078e00ff */
[C---:B------:R-:W-:Y:S02]  /*1600*/  FSETP.NEU.AND P0, PT, R7.reuse, RZ, PT ;  /* 0x000000ff0700720b */ /* 0x040fe40003f0d000 */
[----:B------:R-:W-:-:S04]  /*1610*/  LOP3.LUT R9, R7, 0x80000000, R3, 0x48, !PT ;  /* 0x8000000007097812 */ /* 0x000fc800078e4803 */
[----:B------:R-:W-:-:S07]  /*1620*/  LOP3.LUT R7, R9, R5, RZ, 0xfc, !PT ;  /* 0x0000000509077212 */ /* 0x000fce00078efcff */
[----:B------:R-:W-:Y:S05]  /*1630*/  @!P0 BRA `(.L_x_30) ;  /* 0x00000000007c8947 */ /* 0x000fea0003800000 */
[----:B------:R-:W-:Y:S01]  /*1640*/  IADD3 R5, PT, PT, -R26, RZ, RZ ;  /* 0x000000ff1a057210 */ /* 0x000fe20007ffe1ff */
[----:B------:R-:W-:Y:S01]  /*1650*/  IMAD.MOV.U32 R4, RZ, RZ, RZ ;  /* 0x000000ffff047224 */ /* 0x000fe200078e00ff */
[----:B------:R-:W-:-:S05]  /*1660*/  DMUL.RP R6, R32, R6 ;  /* 0x0000000620067228 */ /* 0x000fca0000008000 */
[----:B------:R-:W-:-:S05]  /*1670*/  DFMA R4, R12, -R4, R32 ;  /* 0x800000040c04722b */ /* 0x000fca0000000020 */
[----:B------:R-:W-:Y:S02]  /*1680*/  LOP3.LUT R9, R7, R9, RZ, 0x3c, !PT ;  /* 0x0000000907097212 */ /* 0x000fe400078e3cff */
[----:B------:R-:W-:-:S04]  /*1690*/  IADD3 R4, PT, PT, -R26, -0x43300000, RZ ;  /* 0xbcd000001a047810 */ /* 0x000fc80007ffe1ff */
[----:B------:R-:W-:-:S04]  /*16a0*/  FSETP.NEU.AND P0, PT, |R5|, R4, PT ;  /* 0x000000040500720b */ /* 0x000fc80003f0d200 */
[----:B------:R-:W-:Y:S02]  /*16b0*/  FSEL R12, R6, R12, !P0 ;  /* 0x0000000c060c7208 */ /* 0x000fe40004000000 */
[----:B------:R-:W-:Y:S01]  /*16c0*/  FSEL R13, R9, R13, !P0 ;  /* 0x0000000d090d7208 */ /* 0x000fe20004000000 */
[----:B------:R-:W-:Y:S06]  /*16d0*/  BRA `(.L_x_30) ;  /* 0x0000000000547947 */ /* 0x000fec0003800000 */
.L_x_29:
[----:B------:R-:W-:-:S14]  /*16e0*/  DSETP.NAN.AND P0, PT, R4, R4, PT ;  /* 0x000000040400722a */ /* 0x000fdc0003f08000 */
[----:B------:R-:W-:Y:S05]  /*16f0*/  @P0 BRA `(.L_x_31) ;  /* 0x0000000000440947 */ /* 0x000fea0003800000 */
[----:B------:R-:W-:-:S14]  /*1700*/  DSETP.NAN.AND P0, PT, R2, R2, PT ;  /* 0x000000020200722a */ /* 0x000fdc0003f08000 */
[----:B------:R-:W-:Y:S05]  /*1710*/  @P0 BRA `(.L_x_32) ;  /* 0x0000000000300947 */ /* 0x000fea0003800000 */
[----:B------:R-:W-:Y:S01]  /*1720*/  ISETP.NE.AND P0, PT, R30, R35, PT ;  /* 0x000000231e00720c */ /* 0x000fe20003f05270 */
[----:B------:R-:W-:Y:S01]  /*1730*/  IMAD.MOV.U32 R12, RZ, RZ, 0x0 ;  /* 0x00000000ff0c7424 */ /* 0x000fe200078e00ff */
[----:B------:R-:W-:-:S11]  /*1740*/  MOV R13, 0xfff80000 ;  /* 0xfff80000000d7802 */ /* 0x000fd60000000f00 */
[----:B------:R-:W-:Y:S05]  /*1750*/  @!P0 BRA `(.L_x_30) ;  /* 0x0000000000348947 */ /* 0x000fea0003800000 */
[----:B------:R-:W-:Y:S02]  /*1760*/  ISETP.NE.AND P0, PT, R30, 0x7ff00000, PT ;  /* 0x7ff000001e00780c */ /* 0x000fe40003f05270 */
[----:B------:R-:W-:Y:S02]  /*1770*/  LOP3.LUT R13, R5, 0x80000000, R3, 0x48, !PT ;  /* 0x80000000050d7812 */ /* 0x000fe400078e4803 */
[----:B------:R-:W-:-:S13]  /*1780*/  ISETP.EQ.OR P0, PT, R35, RZ, !P0 ;  /* 0x000000ff2300720c */ /* 0x000fda0004702670 */
[----:B------:R-:W-:Y:S01]  /*1790*/  @P0 LOP3.LUT R2, R13, 0x7ff00000, RZ, 0xfc, !PT ;  /* 0x7ff000000d020812 */ /* 0x000fe200078efcff */
[----:B------:R-:W-:Y:S02]  /*17a0*/  @!P0 IMAD.MOV.U32 R12, RZ, RZ, RZ ;  /* 0x000000ffff0c8224 */ /* 0x000fe400078e00ff */
[----:B------:R-:W-:Y:S01]  /*17b0*/  @P0 IMAD.MOV.U32 R12, RZ, RZ, RZ ;  /* 0x000000ffff0c0224 */ /* 0x000fe200078e00ff */
[----:B------:R-:W-:Y:S01]  /*17c0*/  @P0 MOV R13, R2 ;  /* 0x00000002000d0202 */ /* 0x000fe20000000f00 */
[----:B------:R-:W-:Y:S06]  /*17d0*/  BRA `(.L_x_30) ;  /* 0x0000000000147947 */ /* 0x000fec0003800000 */
.L_x_32:
[----:B------:R-:W-:Y:S01]  /*17e0*/  LOP3.LUT R13, R3, 0x80000, RZ, 0xfc, !PT ;  /* 0x00080000030d7812 */ /* 0x000fe200078efcff */
[----:B------:R-:W-:Y:S01]  /*17f0*/  IMAD.MOV.U32 R12, RZ, RZ, R2 ;  /* 0x000000ffff0c7224 */ /* 0x000fe200078e0002 */
[----:B------:R-:W-:Y:S06]  /*1800*/  BRA `(.L_x_30) ;  /* 0x0000000000087947 */ /* 0x000fec0003800000 */
.L_x_31:
[----:B------:R-:W-:Y:S01]  /*1810*/  LOP3.LUT R13, R5, 0x80000, RZ, 0xfc, !PT ;  /* 0x00080000050d7812 */ /* 0x000fe200078efcff */
[----:B------:R-:W-:-:S07]  /*1820*/  IMAD.MOV.U32 R12, RZ, RZ, R4 ;  /* 0x000000ffff0c7224 */ /* 0x000fce00078e0004 */
.L_x_30:
[----:B------:R-:W-:Y:S05]  /*1830*/  BSYNC.RECONVERGENT B1 ;  /* 0x0000000000017941 */ /* 0x000fea0003800200 */
.L_x_28:
[----:B------:R-:W-:Y:S01]  /*1840*/  MOV R4, R0 ;  /* 0x0000000000047202 */ /* 0x000fe20000000f00 */
[----:B------:R-:W-:-:S04]  /*1850*/  IMAD.MOV.U32 R5, RZ, RZ, 0x0 ;  /* 0x00000000ff057424 */ /* 0x000fc800078e00ff */
[----:B------:R-:W-:Y:S05]  /*1860*/  RET.REL.NODEC R4 `(_Z7gpu_rk4PfS_S_S_S_if) ;  /* 0xffffffe404e47950 */ /* 0x000fea0003c3ffff */
        .weak           $__internal_1_$__cuda_sm3x_div_rn_noftz_f32_slowpath
        .type           $__internal_1_$__cuda_sm3x_div_rn_noftz_f32_slowpath,@function
        .size           $__internal_1_$__cuda_sm3x_div_rn_noftz_f32_slowpath,(.L_x_46 - $__internal_1_$__cuda_sm3x_div_rn_noftz_f32_slowpath)
$__internal_1_$__cuda_sm3x_div_rn_noftz_f32_slowpath:
[----:B------:R-:W-:Y:S01]  /*1870*/  SHF.R.U32.HI R5, RZ, 0x17, R3 ;  /* 0x00000017ff057819 */ /* 0x000fe20000011603 */
[----:B------:R-:W-:Y:S01]  /*1880*/  BSSY.RECONVERGENT B1, `(.L_x_33) ;  /* 0x0000062000017945 */ /* 0x000fe20003800200 */
[----:B------:R-:W-:Y:S02]  /*1890*/  SHF.R.U32.HI R29, RZ, 0x17, R2 ;  /* 0x00000017ff1d7819 */ /* 0x000fe40000011602 */
[----:B------:R-:W-:Y:S02]  /*18a0*/  LOP3.LUT R5, R5, 0xff, RZ, 0xc0, !PT ;  /* 0x000000ff05057812 */ /* 0x000fe400078ec0ff */
[----:B------:R-:W-:-:S03]  /*18b0*/  LOP3.LUT R29, R29, 0xff, RZ, 0xc0, !PT ;  /* 0x000000ff1d1d7812 */ /* 0x000fc600078ec0ff */
[----:B------:R-:W-:Y:S01]  /*18c0*/  VIADD R30, R5, 0xffffffff ;  /* 0xffffffff051e7836 */ /* 0x000fe20000000000 */
[----:B------:R-:W-:-:S04]  /*18d0*/  IADD3 R31, PT, PT, R29, -0x1, RZ ;  /* 0xffffffff1d1f7810 */ /* 0x000fc80007ffe0ff */
[----:B------:R-:W-:-:S04]  /*18e0*/  ISETP.GT.U32.AND P0, PT, R30, 0xfd, PT ;  /* 0x000000fd1e00780c */ /* 0x000fc80003f04070 */
[----:B------:R-:W-:-:S13]  /*18f0*/  ISETP.GT.U32.OR P0, PT, R31, 0xfd, P0 ;  /* 0x000000fd1f00780c */ /* 0x000fda0000704470 */
[----:B------:R-:W-:Y:S01]  /*1900*/  @!P0 IMAD.MOV.U32 R7, RZ, RZ, RZ ;  /* 0x000000ffff078224 */ /* 0x000fe200078e00ff */
[----:B------:R-:W-:Y:S06]  /*1910*/  @!P0 BRA `(.L_x_34) ;  /* 0x00000000005c8947 */ /* 0x000fec0003800000 */
[----:B------:R-:W-:Y:S02]  /*1920*/  FSETP.GTU.FTZ.AND P0, PT, |R2|, +INF , PT ;  /* 0x7f8000000200780b */ /* 0x000fe40003f1c200 */
[----:B------:R-:W-:-:S04]  /*1930*/  FSETP.GTU.FTZ.AND P1, PT, |R3|, +INF , PT ;  /* 0x7f8000000300780b */ /* 0x000fc80003f3c200 */
[----:B------:R-:W-:-:S13]  /*1940*/  PLOP3.LUT P0, PT, P0, P1, PT, 0xf8, 0x8f ;  /* 0x00000000008f781c */ /* 0x000fda0000703f70 */
[----:B------:R-:W-:Y:S05]  /*1950*/  @P0 BRA `(.L_x_35) ;  /* 0x00000004004c0947 */ /* 0x000fea0003800000 */
[----:B------:R-:W-:-:S13]  /*1960*/  LOP3.LUT P0, RZ, R3, 0x7fffffff, R2, 0xc8, !PT ;  /* 0x7fffffff03ff7812 */ /* 0x000fda000780c802 */
[----:B------:R-:W-:Y:S05]  /*1970*/  @!P0 BRA `(.L_x_36) ;  /* 0x00000004003c8947 */ /* 0x000fea0003800000 */
[C---:B------:R-:W-:Y:S02]  /*1980*/  FSETP.NEU.FTZ.AND P1, PT, |R2|.reuse, +INF , PT ;  /* 0x7f8000000200780b */ /* 0x040fe40003f3d200 */
[----:B------:R-:W-:Y:S02]  /*1990*/  FSETP.NEU.FTZ.AND P2, PT, |R3|, +INF , PT ;  /* 0x7f8000000300780b */ /* 0x000fe40003f5d200 */
[----:B------:R-:W-:-:S11]  /*19a0*/  FSETP.NEU.FTZ.AND P0, PT, |R2|, +INF , PT ;  /* 0x7f8000000200780b */ /* 0x000fd60003f1d200 */
[----:B------:R-:W-:Y:S05]  /*19b0*/  @!P2 BRA !P1, `(.L_x_36) ;  /* 0x00000004002ca947 */ /* 0x000fea0004800000 */
[----:B------:R-:W-:-:S04]  /*19c0*/  LOP3.LUT P1, RZ, R2, 0x7fffffff, RZ, 0xc0, !PT ;  /* 0x7fffffff02ff7812 */ /* 0x000fc8000782c0ff */
[----:B------:R-:W-:-:S13]  /*19d0*/  PLOP3.LUT P1, PT, P2, P1, PT, 0x2f, 0xf2 ;  /* 0x0000000000f2781c */ /* 0x000fda0001722577 */
[----:B------:R-:W-:Y:S05]  /*19e0*/  @P1 BRA `(.L_x_37) ;  /* 0x0000000400181947 */ /* 0x000fea0003800000 */
[----:B------:R-:W-:-:S04]  /*19f0*/  LOP3.LUT P1, RZ, R3, 0x7fffffff, RZ, 0xc0, !PT ;  /* 0x7fffffff03ff7812 */ /* 0x000fc8000782c0ff */
[----:B------:R-:W-:-:S13]  /*1a00*/  PLOP3.LUT P0, PT, P0, P1, PT, 0x2f, 0xf2 ;  /* 0x0000000000f2781c */ /* 0x000fda0000702577 */
[----:B------:R-:W-:Y:S05]  /*1a10*/  @P0 BRA `(.L_x_38) ;  /* 0x0000000400000947 */ /* 0x000fea0003800000 */
[----:B------:R-:W-:Y:S02]  /*1a20*/  ISETP.GE.AND P0, PT, R31, RZ, PT ;  /* 0x000000ff1f00720c */ /* 0x000fe40003f06270 */
[----:B------:R-:W-:-:S11]  /*1a30*/  ISETP.GE.AND P1, PT, R30, RZ, PT ;  /* 0x000000ff1e00720c */ /* 0x000fd60003f26270 */
[----:B------:R-:W-:Y:S01]  /*1a40*/  @P0 IMAD.MOV.U32 R7, RZ, RZ, RZ ;  /* 0x000000ffff070224 */ /* 0x000fe200078e00ff */
[----:B------:R-:W-:Y:S01]  /*1a50*/  @!P0 MOV R7, 0xffffffc0 ;  /* 0xffffffc000078802 */ /* 0x000fe20000000f00 */
[----:B------:R-:W-:Y:S01]  /*1a60*/  @!P0 FFMA R2, R2, 1.84467440737095516160e+19, RZ ;  /* 0x5f80000002028823 */ /* 0x000fe200000000ff */
[----:B------:R-:W-:-:S03]  /*1a70*/  @!P1 FFMA R3, R3, 1.84467440737095516160e+19, RZ ;  /* 0x5f80000003039823 */ /* 0x000fc600000000ff */
[----:B------:R-:W-:-:S07]  /*1a80*/  @!P1 VIADD R7, R7, 0x40 ;  /* 0x0000004007079836 */ /* 0x000fce0000000000 */
.L_x_34:
[----:B------:R-:W-:Y:S01]  /*1a90*/  LEA R30, R5, 0xc0800000, 0x17 ;  /* 0xc0800000051e7811 */ /* 0x000fe200078eb8ff */
[----:B------:R-:W-:Y:S01]  /*1aa0*/  BSSY.RECONVERGENT B2, `(.L_x_39) ;  /* 0x0000036000027945 */ /* 0x000fe20003800200 */
[----:B------:R-:W-:-:S03]  /*1ab0*/  IADD3 R29, PT, PT, R29, -0x7f, RZ ;  /* 0xffffff811d1d7810 */ /* 0x000fc60007ffe0ff */
[----:B------:R-:W-:Y:S02]  /*1ac0*/  IMAD.IADD R33, R3, 0x1, -R30 ;  /* 0x0000000103217824 */ /* 0x000fe400078e0a1e */
[----:B------:R-:W-:Y:S02]  /*1ad0*/  IMAD R2, R29, -0x800000, R2 ;  /* 0xff8000001d027824 */ /* 0x000fe400078e0202 */
[----:B------:R-:W0:Y:S01]  /*1ae0*/  MUFU.RCP R30, R33 ;  /* 0x00000021001e7308 */ /* 0x000e220000001000 */
[----:B------:R-:W-:-:S04]  /*1af0*/  FADD.FTZ R3, -R33, -RZ ;  /* 0x800000ff21037221 */ /* 0x000fc80000010100 */
[----:B0-----:R-:W-:-:S04]  /*1b00*/  FFMA R31, R30, R3, 1 ;  /* 0x3f8000001e1f7423 */ /* 0x001fc80000000003 */
[----:B------:R-:W-:-:S04]  /*1b10*/  FFMA R31, R30, R31, R30 ;  /* 0x0000001f1e1f7223 */ /* 0x000fc8000000001e */
[----:B------:R-:W-:-:S04]  /*1b20*/  FFMA R30, R2, R31, RZ ;  /* 0x0000001f021e7223 */ /* 0x000fc800000000ff */
[----:B------:R-:W-:-:S04]  /*1b30*/  FFMA R32, R3, R30, R2 ;  /* 0x0000001e03207223 */ /* 0x000fc80000000002 */
[----:B------:R-:W-:Y:S01]  /*1b40*/  FFMA R32, R31, R32, R30 ;  /* 0x000000201f207223 */ /* 0x000fe2000000001e */
[----:B------:R-:W-:-:S03]  /*1b50*/  IADD3 R30, PT, PT, R29, 0x7f, -R5 ;  /* 0x0000007f1d1e7810 */ /* 0x000fc60007ffe805 */
[----:B------:R-:W-:Y:S02]  /*1b60*/  FFMA R3, R3, R32, R2 ;  /* 0x0000002003037223 */ /* 0x000fe40000000002 */
[----:B------:R-:W-:Y:S02]  /*1b70*/  IMAD.IADD R7, R30, 0x1, R7 ;  /* 0x000000011e077824 */ /* 0x000fe400078e0207 */
[----:B------:R-:W-:-:S05]  /*1b80*/  FFMA R2, R31, R3, R32 ;  /* 0x000000031f027223 */ /* 0x000fca0000000020 */
[----:B------:R-:W-:-:S04]  /*1b90*/  SHF.R.U32.HI R5, RZ, 0x17, R2 ;  /* 0x00000017ff057819 */ /* 0x000fc80000011602 */
[----:B------:R-:W-:-:S05]  /*1ba0*/  LOP3.LUT R30, R5, 0xff, RZ, 0xc0, !PT ;  /* 0x000000ff051e7812 */ /* 0x000fca00078ec0ff */
[----:B------:R-:W-:-:S05]  /*1bb0*/  IMAD.IADD R5, R30, 0x1, R7 ;  /* 0x000000011e057824 */ /* 0x000fca00078e0207 */
[----:B------:R-:W-:-:S04]  /*1bc0*/  IADD3 R29, PT, PT, R5, -0x1, RZ ;  /* 0xffffffff051d7810 */ /* 0x000fc80007ffe0ff */
[----:B------:R-:W-:-:S13]  /*1bd0*/  ISETP.GE.U32.AND P0, PT, R29, 0xfe, PT ;  /* 0x000000fe1d00780c */ /* 0x000fda0003f06070 */
[----:B------:R-:W-:Y:S05]  /*1be0*/  @!P0 BRA `(.L_x_40) ;  /* 0x0000000000808947 */ /* 0x000fea0003800000 */
[----:B------:R-:W-:-:S13]  /*1bf0*/  ISETP.GT.AND P0, PT, R5, 0xfe, PT ;  /* 0x000000fe0500780c */ /* 0x000fda0003f04270 */
[----:B------:R-:W-:Y:S05]  /*1c00*/  @P0 BRA `(.L_x_41) ;  /* 0x00000000006c0947 */ /* 0x000fea0003800000 */
[----:B------:R-:W-:-:S13]  /*1c10*/  ISETP.GE.AND P0, PT, R5, 0x1, PT ;  /* 0x000000010500780c */ /* 0x000fda0003f06270 */
[----:B------:R-:W-:Y:S05]  /*1c20*/  @P0 BRA `(.L_x_42) ;  /* 0x0000000000740947 */ /* 0x000fea0003800000 */
[----:B------:R-:W-:Y:S02]  /*1c30*/  ISETP.GE.AND P0, PT, R5, -0x18, PT ;  /* 0xffffffe80500780c */ /* 0x000fe40003f06270 */
[----:B------:R-:W-:-:S11]  /*1c40*/  LOP3.LUT R2, R2, 0x80000000, RZ, 0xc0, !PT ;  /* 0x8000000002027812 */ /* 0x000fd600078ec0ff */
[----:B------:R-:W-:Y:S05]  /*1c50*/  @!P0 BRA `(.L_x_42) ;  /* 0x0000000000688947 */ /* 0x000fea0003800000 */
[CCC-:B------:R-:W-:Y:S01]  /*1c60*/  FFMA.RZ R7, R31.reuse, R3.reuse, R32.reuse ;  /* 0x000000031f077223 */ /* 0x1c0fe2000000c020 */
[CCC-:B------:R-:W-:Y:S01]  /*1c70*/  FFMA.RP R29, R31.reuse, R3.reuse, R32.reuse ;  /* 0x000000031f1d7223 */ /* 0x1c0fe20000008020 */
[----:B------:R-:W-:Y:S01]  /*1c80*/  FFMA.RM R32, R31, R3, R32 ;  /* 0x000000031f207223 */ /* 0x000fe20000004020 */
[C---:B------:R-:W-:Y:S01]  /*1c90*/  VIADD R3, R5.reuse, 0x20 ;  /* 0x0000002005037836 */ /* 0x040fe20000000000 */
[----:B------:R-:W-:Y:S02]  /*1ca0*/  ISETP.NE.AND P2, PT, R5, RZ, PT ;  /* 0x000000ff0500720c */ /* 0x000fe40003f45270 */
[----:B------:R-:W-:Y:S02]  /*1cb0*/  LOP3.LUT R7, R7, 0x7fffff, RZ, 0xc0, !PT ;  /* 0x007fffff07077812 */ /* 0x000fe400078ec0ff */
[----:B------:R-:W-:Y:S01]  /*1cc0*/  ISETP.NE.AND P1, PT, R5, RZ, PT ;  /* 0x000000ff0500720c */ /* 0x000fe20003f25270 */
[----:B------:R-:W-:Y:S01]  /*1cd0*/  IMAD.MOV R5, RZ, RZ, -R5 ;  /* 0x000000ffff057224 */ /* 0x000fe200078e0a05 */
[----:B------:R-:W-:-:S02]  /*1ce0*/  LOP3.LUT R30, R7, 0x800000, RZ, 0xfc, !PT ;  /* 0x00800000071e7812 */ /* 0x000fc400078efcff */
[----:B------:R-:W-:Y:S02]  /*1cf0*/  FSETP.NEU.FTZ.AND P0, PT, R29, R32, PT ;  /* 0x000000201d00720b */ /* 0x000fe40003f1d000 */
[----:B------:R-:W-:Y:S02]  /*1d00*/  SHF.L.U32 R3, R30, R3, RZ ;  /* 0x000000031e037219 */ /* 0x000fe400000006ff */
[----:B------:R-:W-:Y:S02]  /*1d10*/  SEL R5, R5, RZ, P2 ;  /* 0x000000ff05057207 */ /* 0x000fe40001000000 */
[----:B------:R-:W-:Y:S02]  /*1d20*/  ISETP.NE.AND P1, PT, R3, RZ, P1 ;  /* 0x000000ff0300720c */ /* 0x000fe40000f25270 */
[----:B------:R-:W-:Y:S02]  /*1d30*/  SHF.R.U32.HI R30, RZ, R5, R30 ;  /* 0x00000005ff1e7219 */ /* 0x000fe4000001161e */
[----:B------:R-:W-:-:S02]  /*1d40*/  PLOP3.LUT P0, PT, P0, P1, PT, 0xf8, 0x8f ;  /* 0x00000000008f781c */ /* 0x000fc40000703f70 */
[----:B------:R-:W-:Y:S02]  /*1d50*/  SHF.R.U32.HI R5, RZ, 0x1, R30 ;  /* 0x00000001ff057819 */ /* 0x000fe4000001161e */
[----:B------:R-:W-:-:S04]  /*1d60*/  SEL R32, RZ, 0x1, !P0 ;  /* 0x00000001ff207807 */ /* 0x000fc80004000000 */
[----:B------:R-:W-:-:S04]  /*1d70*/  LOP3.LUT R3, R32, 0x1, R5, 0xf8, !PT ;  /* 0x0000000120037812 */ /* 0x000fc800078ef805 */
[----:B------:R-:W-:-:S04]  /*1d80*/  LOP3.LUT R30, R3, R30, RZ, 0xc0, !PT ;  /* 0x0000001e031e7212 */ /* 0x000fc800078ec0ff */
[----:B------:R-:W-:-:S04]  /*1d90*/  IADD3 R5, PT, PT, R5, R30, RZ ;  /* 0x0000001e05057210 */ /* 0x000fc80007ffe0ff */
[----:B------:R-:W-:Y:S01]  /*1da0*/  LOP3.LUT R2, R5, R2, RZ, 0xfc, !PT ;  /* 0x0000000205027212 */ /* 0x000fe200078efcff */
[----:B------:R-:W-:Y:S06]  /*1db0*/  BRA `(.L_x_42) ;  /* 0x0000000000107947 */ /* 0x000fec0003800000 */
.L_x_41:
[----:B------:R-:W-:-:S04]  /*1dc0*/  LOP3.LUT R2, R2, 0x80000000, RZ, 0xc0, !PT ;  /* 0x8000000002027812 */ /* 0x000fc800078ec0ff */
[----:B------:R-:W-:Y:S01]  /*1dd0*/  LOP3.LUT R2, R2, 0x7f800000, RZ, 0xfc, !PT ;  /* 0x7f80000002027812 */ /* 0x000fe200078efcff */
[----:B------:R-:W-:Y:S06]  /*1de0*/  BRA `(.L_x_42) ;  /* 0x0000000000047947 */ /* 0x000fec0003800000 */
.L_x_40:
[----:B------:R-:W-:-:S07]  /*1df0*/  IMAD R2, R7, 0x800000, R2 ;  /* 0x0080000007027824 */ /* 0x000fce00078e0202 */
.L_x_42:
[----:B------:R-:W-:Y:S05]  /*1e00*/  BSYNC.RECONVERGENT B2 ;  /* 0x0000000000027941 */ /* 0x000fea0003800200 */
.L_x_39:
[----:B------:R-:W-:Y:S05]  /*1e10*/  BRA `(.L_x_43) ;  /* 0x0000000000207947 */ /* 0x000fea0003800000 */
.L_x_38:
[----:B------:R-:W-:-:S04]  /*1e20*/  LOP3.LUT R2, R3, 0x80000000, R2, 0x48, !PT ;  /* 0x8000000003027812 */ /* 0x000fc800078e4802 */
[----:B------:R-:W-:Y:S01]  /*1e30*/  LOP3.LUT R2, R2, 0x7f800000, RZ, 0xfc, !PT ;  /* 0x7f80000002027812 */ /* 0x000fe200078efcff */
[----:B------:R-:W-:Y:S06]  /*1e40*/  BRA `(.L_x_43) ;  /* 0x0000000000147947 */ /* 0x000fec0003800000 */
.L_x_37:
[----:B------:R-:W-:Y:S01]  /*1e50*/  LOP3.LUT R2, R3, 0x80000000, R2, 0x48, !PT ;  /* 0x8000000003027812 */ /* 0x000fe200078e4802 */
[----:B------:R-:W-:Y:S06]  /*1e60*/  BRA `(.L_x_43) ;  /* 0x00000000000c7947 */ /* 0x000fec0003800000 */
.L_x_36:
[----:B------:R-:W0:Y:S01]  /*1e70*/  MUFU.RSQ R2, -QNAN ;  /* 0xffc0000000027908 */ /* 0x000e220000001400 */
[----:B------:R-:W-:Y:S05]  /*1e80*/  BRA `(.L_x_43) ;  /* 0x0000000000047947 */ /* 0x000fea0003800000 */
.L_x_35:
[----:B------:R-:W-:-:S07]  /*1e90*/  FADD.FTZ R2, R2, R3 ;  /* 0x0000000302027221 */ /* 0x000fce0000010000 */
.L_x_43:
[----:B------:R-:W-:Y:S05]  /*1ea0*/  BSYNC.RECONVERGENT B1 ;  /* 0x0000000000017941 */ /* 0x000fea0003800200 */
.L_x_33:
[----:B------:R-:W-:-:S04]  /*1eb0*/  HFMA2 R7, -RZ, RZ, 0, 0 ;  /* 0x00000000ff077431 */ /* 0x000fc800000001ff */
[----:B0-----:R-:W-:Y:S05]  /*1ec0*/  RET.REL.NODEC R6 `(_Z7gpu_rk4PfS_S_S_S_if) ;  /* 0xffffffe0064c7950 */ /* 0x001fea0003c3ffff */
.L_x_44:
[----:B------:R-:W-:-:S00]  /*1ed0*/  BRA `(.L_x_44) ;  /* 0xfffffffc00fc7947 */ /* 0x000fc0000383ffff */
[----:B------:R-:W-:-:S00]  /*1ee0*/  NOP ;  /* 0x0000000000007918 */ /* 0x000fc00000000000 */
        /* <DEDUP_REMOVED lines=9> */
.L_x_46:


//--------------------- .nv.shared.reserved.0     --------------------------
	.section	.nv.shared.reserved.0,"aw",@nobits
	.weak		__nv_reservedSMEM_offset_0_alias
	.size		__nv_reservedSMEM_offset_0_alias, 0, 64
	.other		__nv_reservedSMEM_offset_0_alias,@"STO_CUDA_RESERVED_SHARED STV_DEFAULT"
__nv_reservedSMEM_offset_0_alias:
	.zero		0
	.zero		64


//--------------------- .nv.constant0._Z7gpu_rk4PfS_S_S_S_if --------------------------
	.section	.nv.constant0._Z7gpu_rk4PfS_S_S_S_if,"a",@progbits
	.sectionflags	@""
	.align	4
.nv.constant0._Z7gpu_rk4PfS_S_S_S_if:
	.zero		944


//--------------------- SYMBOLS --------------------------

	.type		.nv.reservedSmem.offset0,@object
	.size		.nv.reservedSmem.offset0,0x4
